def matmul_kernel(
    a_ptr,
    b_ptr,
    c_ptr,
    M,
    N,
    K,
    stride_am,
    stride_ak,
    stride_bk,
    stride_bn,
    stride_cm,
    stride_cn,
    BLOCK_M: tl.constexpr,
    BLOCK_N: tl.constexpr,
    BLOCK_K: tl.constexpr,
    GROUP_M: tl.constexpr,
):
    pid = tl.program_id(axis=0)
    num_pid_m = tl.cdiv(M, BLOCK_M)
    num_pid_n = tl.cdiv(N, BLOCK_N)
    num_pid_in_group = GROUP_M * num_pid_n
    group_id = pid // num_pid_in_group
    first_pid_m = group_id * GROUP_M
    group_size_m = min(num_pid_m - first_pid_m, GROUP_M)
    pid_m = first_pid_m + ((pid % num_pid_in_group) % group_size_m)
    pid_n = (pid % num_pid_in_group) // group_size_m

    offs_am = (pid_m * BLOCK_M + tl.arange(0, BLOCK_M)) % M
    offs_bn = (pid_n * BLOCK_N + tl.arange(0, BLOCK_N)) % N
    offs_k = tl.arange(0, BLOCK_K)
    a_ptrs = a_ptr + offs_am[:, None] * stride_am + offs_k[None, :] * stride_ak
    b_ptrs = b_ptr + offs_k[:, None] * stride_bk + offs_bn[None, :] * stride_bn

    acc = tl.zeros((BLOCK_M, BLOCK_N), dtype=tl.float32)
    for kk in range(0, tl.cdiv(K, BLOCK_K)):
        a = tl.load(a_ptrs, mask=offs_k[None, :] < K - kk * BLOCK_K, other=0.0)
        b = tl.load(b_ptrs, mask=offs_k[:, None] < K - kk * BLOCK_K, other=0.0)
        acc = tl.dot(a, b, acc)
        a_ptrs += BLOCK_K * stride_ak
        b_ptrs += BLOCK_K * stride_bk

    c = acc.to(c_ptr.dtype.element_ty)
    offs_cm = pid_m * BLOCK_M + tl.arange(0, BLOCK_M)
    offs_cn = pid_n * BLOCK_N + tl.arange(0, BLOCK_N)
    c_ptrs = c_ptr + offs_cm[:, None] * stride_cm + offs_cn[None, :] * stride_cn
    mask = (offs_cm[:, None] < M) & (offs_cn[None, :] < N)
    tl.store(c_ptrs, c, mask=mask)

# config = {"BLOCK_K": 128, "BLOCK_M": 128, "BLOCK_N": 64, "GROUP_M": 8, "arch": "sm_90", "dtype": "fp16", "num_ctas": 4, "num_stages": 3, "num_warps": 4}
# arch = sm_90


// ===== COMPILED SASS (sm_90a) =====

	.target	sm_90a

	.elftype	@"ET_EXEC"


//--------------------- .note.nv.tkinfo           --------------------------
	.section	.note.nv.tkinfo,"",@"SHT_NOTE"
	.sectionflags	@"SHF_NOTE_NV_TKINFO"
	.tkinfo
        /*0018*/ 	.word	0x00000002
        /*0030*/ 	.string	""
        /*0030*/ 	.string	"ptxas"
        /*0030*/ 	.string	"Cuda compilation tools, release 13.0, V13.0.88"
        /*0030*/ 	.string	"Build cuda_13.0.r13.0/compiler.36424714_0"
        /*0030*/ 	.string	"-v  -suppress-debug-info  -lineinfo  -arch sm_90a "



//--------------------- .note.nv.cuinfo           --------------------------
	.section	.note.nv.cuinfo,"",@"SHT_NOTE"
	.sectionflags	@"SHF_NOTE_NV_CUINFO"
        /*0018*/ 	.short	0x0002
        /*001a*/ 	.short	0x005a
        /*001c*/ 	.short	0x0082
	.zero		2


//--------------------- .nv.info                  --------------------------
	.section	.nv.info,"",@"SHT_CUDA_INFO"
	.align	4


	//----- nvinfo : EIATTR_REGCOUNT
	.align		4
        /*0000*/ 	.byte	0x04, 0x2f
        /*0002*/ 	.short	(.L_1 - .L_0)
	.align		4
.L_0:
        /*0004*/ 	.word	index@(matmul_kernel)
        /*0008*/ 	.word	0x000000ff


	//----- nvinfo : EIATTR_FRAME_SIZE
	.align		4
.L_1:
        /*000c*/ 	.byte	0x04, 0x11
        /*000e*/ 	.short	(.L_3 - .L_2)
	.align		4
.L_2:
        /*0010*/ 	.word	index@(matmul_kernel)
        /*0014*/ 	.word	0x00000000


	//----- nvinfo : EIATTR_MIN_STACK_SIZE
	.align		4
.L_3:
        /*0018*/ 	.byte	0x04, 0x12
        /*001a*/ 	.short	(.L_5 - .L_4)
	.align		4
.L_4:
        /*001c*/ 	.word	index@(matmul_kernel)
        /*0020*/ 	.word	0x00000000
.L_5:


//--------------------- .nv.compat                --------------------------
	.section	.nv.compat,"",@"SHT_CUDA_COMPAT_INFO"
	.align	4
        /*0000*/ 	.byte	0x02, 0x09, 0x01, 0x00, 0x02, 0x02, 0x04, 0x00, 0x02, 0x05, 0x05, 0x00, 0x03, 0x07, 0x01, 0x01
        /*0010*/ 	.byte	0x02, 0x03, 0x00, 0x00, 0x02, 0x06, 0x01, 0x00, 0x04, 0x0b, 0x08, 0x00, 0x00, 0x00, 0x00, 0x00
        /*0020*/ 	.byte	0x00, 0x00, 0x00, 0x00


//--------------------- .nv.info.matmul_kernel    --------------------------
	.section	.nv.info.matmul_kernel,"",@"SHT_CUDA_INFO"
	.sectionflags	@""
	.align	4


	//----- nvinfo : EIATTR_CUDA_API_VERSION
	.align		4
        /*0000*/ 	.byte	0x04, 0x37
        /*0002*/ 	.short	(.L_7 - .L_6)
.L_6:
        /*0004*/ 	.word	0x00000082


	//----- nvinfo : EIATTR_KPARAM_INFO
	.align		4
.L_7:
        /*0008*/ 	.byte	0x04, 0x17
        /*000a*/ 	.short	(.L_9 - .L_8)
.L_8:
        /*000c*/ 	.word	0x00000000
        /*0010*/ 	.short	0x000d
        /*0012*/ 	.short	0x0048
        /*0014*/ 	.byte	0x00, 0xf4, 0x21, 0x00


	//----- nvinfo : EIATTR_KPARAM_INFO
	.align		4
.L_9:
        /*0018*/ 	.byte	0x04, 0x17
        /*001a*/ 	.short	(.L_11 - .L_10)
.L_10:
        /*001c*/ 	.word	0x00000000
        /*0020*/ 	.short	0x000c
        /*0022*/ 	.short	0x0040
        /*0024*/ 	.byte	0x00, 0xf4, 0x21, 0x00


	//----- nvinfo : EIATTR_KPARAM_INFO
	.align		4
.L_11:
        /*0028*/ 	.byte	0x04, 0x17
        /*002a*/ 	.short	(.L_13 - .L_12)
.L_12:
        /*002c*/ 	.word	0x00000000
        /*0030*/ 	.short	0x000b
        /*0032*/ 	.short	0x0038
        /*0034*/ 	.byte	0x00, 0xf0, 0x11, 0x00


	//----- nvinfo : EIATTR_KPARAM_INFO
	.align		4
.L_13:
        /*0038*/ 	.byte	0x04, 0x17
        /*003a*/ 	.short	(.L_15 - .L_14)
.L_14:
        /*003c*/ 	.word	0x00000000
        /*0040*/ 	.short	0x000a
        /*0042*/ 	.short	0x0034
        /*0044*/ 	.byte	0x00, 0xf0, 0x11, 0x00


	//----- nvinfo : EIATTR_KPARAM_INFO
	.align		4
.L_15:
        /*0048*/ 	.byte	0x04, 0x17
        /*004a*/ 	.short	(.L_17 - .L_16)
.L_16:
        /*004c*/ 	.word	0x00000000
        /*0050*/ 	.short	0x0009
        /*0052*/ 	.short	0x0030
        /*0054*/ 	.byte	0x00, 0xf0, 0x11, 0x00


	//----- nvinfo : EIATTR_KPARAM_INFO
	.align		4
.L_17:
        /*0058*/ 	.byte	0x04, 0x17
        /*005a*/ 	.short	(.L_19 - .L_18)
.L_18:
        /*005c*/ 	.word	0x00000000
        /*0060*/ 	.short	0x0008
        /*0062*/ 	.short	0x002c
        /*0064*/ 	.byte	0x00, 0xf0, 0x11, 0x00


	//----- nvinfo : EIATTR_KPARAM_INFO
	.align		4
.L_19:
        /*0068*/ 	.byte	0x04, 0x17
        /*006a*/ 	.short	(.L_21 - .L_20)
.L_20:
        /*006c*/ 	.word	0x00000000
        /*0070*/ 	.short	0x0007
        /*0072*/ 	.short	0x0028
        /*0074*/ 	.byte	0x00, 0xf0, 0x11, 0x00


	//----- nvinfo : EIATTR_KPARAM_INFO
	.align		4
.L_21:
        /*0078*/ 	.byte	0x04, 0x17
        /*007a*/ 	.short	(.L_23 - .L_22)
.L_22:
        /*007c*/ 	.word	0x00000000
        /*0080*/ 	.short	0x0006
        /*0082*/ 	.short	0x0024
        /*0084*/ 	.byte	0x00, 0xf0, 0x11, 0x00


	//----- nvinfo : EIATTR_KPARAM_INFO
	.align		4
.L_23:
        /*0088*/ 	.byte	0x04, 0x17
        /*008a*/ 	.short	(.L_25 - .L_24)
.L_24:
        /*008c*/ 	.word	0x00000000
        /*0090*/ 	.short	0x0005
        /*0092*/ 	.short	0x0020
        /*0094*/ 	.byte	0x00, 0xf0, 0x11, 0x00


	//----- nvinfo : EIATTR_KPARAM_INFO
	.align		4
.L_25:
        /*0098*/ 	.byte	0x04, 0x17
        /*009a*/ 	.short	(.L_27 - .L_26)
.L_26:
        /*009c*/ 	.word	0x00000000
        /*00a0*/ 	.short	0x0004
        /*00a2*/ 	.short	0x001c
        /*00a4*/ 	.byte	0x00, 0xf0, 0x11, 0x00


	//----- nvinfo : EIATTR_KPARAM_INFO
	.align		4
.L_27:
        /*00a8*/ 	.byte	0x04, 0x17
        /*00aa*/ 	.short	(.L_29 - .L_28)
.L_28:
        /*00ac*/ 	.word	0x00000000
        /*00b0*/ 	.short	0x0003
        /*00b2*/ 	.short	0x0018
        /*00b4*/ 	.byte	0x00, 0xf0, 0x11, 0x00


	//----- nvinfo : EIATTR_KPARAM_INFO
	.align		4
.L_29:
        /*00b8*/ 	.byte	0x04, 0x17
        /*00ba*/ 	.short	(.L_31 - .L_30)
.L_30:
        /*00bc*/ 	.word	0x00000000
        /*00c0*/ 	.short	0x0002
        /*00c2*/ 	.short	0x0010
        /*00c4*/ 	.byte	0x00, 0xf4, 0x21, 0x00


	//----- nvinfo : EIATTR_KPARAM_INFO
	.align		4
.L_31:
        /*00c8*/ 	.byte	0x04, 0x17
        /*00ca*/ 	.short	(.L_33 - .L_32)
.L_32:
        /*00cc*/ 	.word	0x00000000
        /*00d0*/ 	.short	0x0001
        /*00d2*/ 	.short	0x0008
        /*00d4*/ 	.byte	0x00, 0xf4, 0x21, 0x00


	//----- nvinfo : EIATTR_KPARAM_INFO
	.align		4
.L_33:
        /*00d8*/ 	.byte	0x04, 0x17
        /*00da*/ 	.short	(.L_35 - .L_34)
.L_34:
        /*00dc*/ 	.word	0x00000000
        /*00e0*/ 	.short	0x0000
        /*00e2*/ 	.short	0x0000
        /*00e4*/ 	.byte	0x00, 0xf4, 0x21, 0x00


	//----- nvinfo : EIATTR_EXPLICIT_CLUSTER
	.align		4
.L_35:
        /*00e8*/ 	.byte	0x01, 0x3e
	.zero		2


	//----- nvinfo : EIATTR_CTA_PER_CLUSTER
	.align		4
        /*00ec*/ 	.byte	0x04, 0x3d
        /*00ee*/ 	.short	(.L_37 - .L_36)
.L_36:
        /*00f0*/ 	.word	0x00000004
        /*00f4*/ 	.word	0x00000001
        /*00f8*/ 	.word	0x00000001


	//----- nvinfo : EIATTR_SPARSE_MMA_MASK
	.align		4
.L_37:
        /*00fc*/ 	.byte	0x03, 0x50
        /*00fe*/ 	.short	0x0000


	//----- nvinfo : EIATTR_MAXREG_COUNT
	.align		4
        /*0100*/ 	.byte	0x03, 0x1b
        /*0102*/ 	.short	0x00ff


	//----- nvinfo : EIATTR_NUM_BARRIERS
	.align		4
        /*0104*/ 	.byte	0x02, 0x4c
        /*0106*/ 	.byte	0x01
	.zero		1


	//----- nvinfo : EIATTR_MERCURY_ISA_VERSION
	.align		4
        /*0108*/ 	.byte	0x03, 0x5f
        /*010a*/ 	.short	0x0101


	//----- nvinfo : EIATTR_EXIT_INSTR_OFFSETS
	.align		4
        /*010c*/ 	.byte	0x04, 0x1c
        /*010e*/ 	.short	(.L_39 - .L_38)


	//   ....[0]....
.L_38:
        /*0110*/ 	.word	0x000067b0


	//   ....[1]....
        /*0114*/ 	.word	0x000067e0


	//----- nvinfo : EIATTR_REQNTID
	.align		4
.L_39:
        /*0118*/ 	.byte	0x04, 0x10
        /*011a*/ 	.short	(.L_41 - .L_40)
.L_40:
        /*011c*/ 	.word	0x00000080
        /*0120*/ 	.word	0x00000001
        /*0124*/ 	.word	0x00000001


	//----- nvinfo : EIATTR_CBANK_PARAM_SIZE
	.align		4
.L_41:
        /*0128*/ 	.byte	0x03, 0x19
        /*012a*/ 	.short	0x0050


	//----- nvinfo : EIATTR_PARAM_CBANK
	.align		4
        /*012c*/ 	.byte	0x04, 0x0a
        /*012e*/ 	.short	(.L_43 - .L_42)
	.align		4
.L_42:
        /*0130*/ 	.word	index@(.nv.constant0.matmul_kernel)
        /*0134*/ 	.short	0x0210
        /*0136*/ 	.short	0x0050


	//----- nvinfo : EIATTR_SW_WAR
	.align		4
.L_43:
        /*0138*/ 	.byte	0x04, 0x36
        /*013a*/ 	.short	(.L_45 - .L_44)
.L_44:
        /*013c*/ 	.word	0x00000008
.L_45:


//--------------------- .nv.callgraph             --------------------------
	.section	.nv.callgraph,"",@"SHT_CUDA_CALLGRAPH"
	.align	4
	.sectionentsize	8
	.align		4
        /*0000*/ 	.word	0x00000000
	.align		4
        /*0004*/ 	.word	0xffffffff
	.align		4
        /*0008*/ 	.word	0x00000000
	.align		4
        /*000c*/ 	.word	0xfffffffe
	.align		4
        /*0010*/ 	.word	0x00000000
	.align		4
        /*0014*/ 	.word	0xfffffffd
	.align		4
        /*0018*/ 	.word	0x00000000
	.align		4
        /*001c*/ 	.word	0xfffffffc


//--------------------- .text.matmul_kernel       --------------------------
	.section	.text.matmul_kernel,"ax",@progbits
	.align	128
        .global         matmul_kernel
        .type           matmul_kernel,@function
        .size           matmul_kernel,(.L_x_3 - matmul_kernel)
        .other          matmul_kernel,@"STO_CUDA_ENTRY STV_DEFAULT"
matmul_kernel:
.text.matmul_kernel:
[----:B------:R-:W-:Y:S08]  /*0000*/  LDC R1, c[0x0][0x28] ;  /* 0x00000a00ff017b82 */ /* 0x000ff00000000800 */
[----:B------:R-:W0:Y:S01]  /*0010*/  LDC.64 R36, c[0x0][0x228] ;  /* 0x00008a00ff247b82 */ /* 0x000e220000000a00 */
[----:B------:R-:W-:Y:S01]  /*0020*/  UMOV UR13, 0x400 ;  /* 0x00000400000d7882 */ /* 0x000fe20000000000 */
[----:B------:R-:W-:Y:S01]  /*0030*/  ULDC.64 UR40, c[0x0][0x208] ;  /* 0x0000820000287ab9 */ /* 0x000fe20000000a00 */
[----:B------:R-:W-:-:S02]  /*0040*/  CS2R R24, SRZ ;  /* 0x0000000000187805 */ /* 0x000fc4000001ff00 */
[----:B------:R-:W-:Y:S02]  /*0050*/  CS2R R26, SRZ ;  /* 0x00000000001a7805 */ /* 0x000fe4000001ff00 */
[----:B------:R-:W-:Y:S02]  /*0060*/  CS2R R32, SRZ ;  /* 0x0000000000207805 */ /* 0x000fe4000001ff00 */
[----:B------:R-:W-:Y:S01]  /*0070*/  CS2R R34, SRZ ;  /* 0x0000000000227805 */ /* 0x000fe2000001ff00 */
[----:B------:R-:W1:Y:S08]  /*0080*/  S2UR UR4, SR_CTAID.X ;  /* 0x00000000000479c3 */ /* 0x000e700000002500 */
[----:B------:R-:W2:Y:S01]  /*0090*/  S2UR UR12, SR_CgaCtaId ;  /* 0x00000000000c79c3 */ /* 0x000ea20000008800 */
[----:B0-----:R-:W-:-:S07]  /*00a0*/  VIADD R0, R37, 0x3f ;  /* 0x0000003f25007836 */ /* 0x001fce0000000000 */
[----:B------:R-:W0:Y:S01]  /*00b0*/  LDC R16, c[0x0][0x230] ;  /* 0x00008c00ff107b82 */ /* 0x000e220000000800 */
[----:B------:R-:W-:Y:S02]  /*00c0*/  SHF.R.S32.HI R3, RZ, 0x1f, R0 ;  /* 0x0000001fff037819 */ /* 0x000fe40000011400 */
[----:B-1----:R-:W-:Y:S01]  /*00d0*/  I2FP.F32.U32 R5, UR4 ;  /* 0x0000000400057c45 */ /* 0x002fe20008201000 */
[----:B------:R-:W-:Y:S01]  /*00e0*/  ULDC UR4, c[0x0][0x150] ;  /* 0x0000540000047ab9 */ /* 0x000fe20000000800 */
[----:B------:R-:W-:-:S03]  /*00f0*/  LEA.HI R3, R3, R0, RZ, 0x6 ;  /* 0x0000000003037211 */ /* 0x000fc600078f30ff */
[----:B------:R-:W-:Y:S01]  /*0100*/  FMUL R5, R5, UR4 ;  /* 0x0000000405057c20 */ /* 0x000fe20008400000 */
[----:B------:R-:W-:Y:S01]  /*0110*/  SHF.R.S32.HI R3, RZ, 0x6, R3 ;  /* 0x00000006ff037819 */ /* 0x000fe20000011403 */
[----:B--2---:R-:W-:-:S04]  /*0120*/  ULEA UR13, UR12, UR13, 0x18 ;  /* 0x0000000d0c0d7291 */ /* 0x004fc8000f8ec03f */
[----:B------:R-:W-:Y:S01]  /*0130*/  IMAD.SHL.U32 R4, R3, 0x8, RZ ;  /* 0x0000000803047824 */ /* 0x000fe200078e00ff */
[----:B------:R-:W1:Y:S04]  /*0140*/  F2I.U32.TRUNC.NTZ R5, R5 ;  /* 0x0000000500057305 */ /* 0x000e68000020f000 */
[----:B------:R-:W-:Y:S02]  /*0150*/  IABS R7, R4 ;  /* 0x0000000400077213 */ /* 0x000fe40000000000 */
[----:B0-----:R-:W-:Y:S02]  /*0160*/  IADD3 R16, R16, 0x7f, RZ ;  /* 0x0000007f10107810 */ /* 0x001fe40007ffe0ff */
[----:B------:R-:W0:Y:S01]  /*0170*/  I2F.RP R0, R7 ;  /* 0x0000000700007306 */ /* 0x000e220000209400 */
[----:B-1----:R-:W-:-:S07]  /*0180*/  IABS R11, R5 ;  /* 0x00000005000b7213 */ /* 0x002fce0000000000 */
[----:B0-----:R-:W0:Y:S02]  /*0190*/  MUFU.RCP R0, R0 ;  /* 0x0000000000007308 */ /* 0x001e240000001000 */
[----:B0-----:R-:W-:Y:S01]  /*01a0*/  VIADD R2, R0, 0xffffffe ;  /* 0x0ffffffe00027836 */ /* 0x001fe20000000000 */
[----:B------:R-:W-:-:S05]  /*01b0*/  IABS R0, R4 ;  /* 0x0000000400007213 */ /* 0x000fca0000000000 */
[----:B------:R0:W1:Y:S01]  /*01c0*/  F2I.FTZ.U32.TRUNC.NTZ R3, R2 ;  /* 0x0000000200037305 */ /* 0x000062000021f000 */
[----:B------:R-:W-:Y:S02]  /*01d0*/  IMAD.MOV R0, RZ, RZ, -R0 ;  /* 0x000000ffff007224 */ /* 0x000fe400078e0a00 */
[----:B0-----:R-:W-:Y:S02]  /*01e0*/  IMAD.MOV.U32 R2, RZ, RZ, RZ ;  /* 0x000000ffff027224 */ /* 0x001fe400078e00ff */
[----:B-1----:R-:W-:-:S04]  /*01f0*/  IMAD.MOV R6, RZ, RZ, -R3 ;  /* 0x000000ffff067224 */ /* 0x002fc800078e0a03 */
[----:B------:R-:W-:-:S04]  /*0200*/  IMAD R9, R6, R7, RZ ;  /* 0x0000000706097224 */ /* 0x000fc800078e02ff */
[----:B------:R-:W-:-:S06]  /*0210*/  IMAD.HI.U32 R2, R3, R9, R2 ;  /* 0x0000000903027227 */ /* 0x000fcc00078e0002 */
[----:B------:R-:W-:-:S04]  /*0220*/  IMAD.HI.U32 R2, R2, R11, RZ ;  /* 0x0000000b02027227 */ /* 0x000fc800078e00ff */
[----:B------:R-:W-:-:S05]  /*0230*/  IMAD R0, R2, R0, R11 ;  /* 0x0000000002007224 */ /* 0x000fca00078e020b */
[----:B------:R-:W-:-:S13]  /*0240*/  ISETP.GT.U32.AND P1, PT, R7, R0, PT ;  /* 0x000000000700720c */ /* 0x000fda0003f24070 */
[----:B------:R-:W-:Y:S02]  /*0250*/  @!P1 IMAD.IADD R0, R0, 0x1, -R7 ;  /* 0x0000000100009824 */ /* 0x000fe400078e0a07 */
[----:B------:R-:W-:Y:S01]  /*0260*/  @!P1 VIADD R2, R2, 0x1 ;  /* 0x0000000102029836 */ /* 0x000fe20000000000 */
[----:B------:R-:W-:Y:S02]  /*0270*/  ISETP.NE.AND P1, PT, R4, RZ, PT ;  /* 0x000000ff0400720c */ /* 0x000fe40003f25270 */
[----:B------:R-:W-:Y:S02]  /*0280*/  ISETP.GE.U32.AND P0, PT, R0, R7, PT ;  /* 0x000000070000720c */ /* 0x000fe40003f06070 */
[----:B------:R-:W-:-:S04]  /*0290*/  LOP3.LUT R0, R5, R4, RZ, 0x3c, !PT ;  /* 0x0000000405007212 */ /* 0x000fc800078e3cff */
[----:B------:R-:W-:Y:S01]  /*02a0*/  ISETP.GE.AND P2, PT, R0, RZ, PT ;  /* 0x000000ff0000720c */ /* 0x000fe20003f46270 */
[----:B------:R-:W-:-:S05]  /*02b0*/  VIADD R0, R36, 0x7f ;  /* 0x0000007f24007836 */ /* 0x000fca0000000000 */
[----:B------:R-:W-:Y:S01]  /*02c0*/  SHF.R.S32.HI R3, RZ, 0x1f, R0 ;  /* 0x0000001fff037819 */ /* 0x000fe20000011400 */
[----:B------:R-:W-:-:S03]  /*02d0*/  @P0 VIADD R2, R2, 0x1 ;  /* 0x0000000102020836 */ /* 0x000fc60000000000 */
[----:B------:R-:W-:-:S03]  /*02e0*/  LEA.HI R3, R3, R0, RZ, 0x7 ;  /* 0x0000000003037211 */ /* 0x000fc600078f38ff */
[----:B------:R-:W-:Y:S01]  /*02f0*/  @!P2 IMAD.MOV R2, RZ, RZ, -R2 ;  /* 0x000000ffff02a224 */ /* 0x000fe200078e0a02 */
[----:B------:R-:W-:-:S05]  /*0300*/  @!P1 LOP3.LUT R2, RZ, R4, RZ, 0x33, !PT ;  /* 0x00000004ff029212 */ /* 0x000fca00078e33ff */
[----:B------:R-:W-:Y:S02]  /*0310*/  IMAD.SHL.U32 R6, R2, 0x8, RZ ;  /* 0x0000000802067824 */ /* 0x000fe400078e00ff */
[----:B------:R-:W-:-:S03]  /*0320*/  IMAD.MOV R2, RZ, RZ, -R2 ;  /* 0x000000ffff027224 */ /* 0x000fc600078e0a02 */
[----:B------:R-:W-:Y:S01]  /*0330*/  LEA.HI.SX32 R3, R3, -R6, 0x19 ;  /* 0x8000000603037211 */ /* 0x000fe200078fcaff */
[----:B------:R-:W-:-:S03]  /*0340*/  IMAD R11, R4, R2, R5 ;  /* 0x00000002040b7224 */ /* 0x000fc600078e0205 */
[----:B------:R-:W-:-:S04]  /*0350*/  VIMNMX R8, R3, 0x8, PT ;  /* 0x0000000803087848 */ /* 0x000fc80003fe0100 */
[-C--:B------:R-:W-:Y:S02]  /*0360*/  IABS R7, R8.reuse ;  /* 0x0000000800077213 */ /* 0x080fe40000000000 */
[----:B------:R-:W-:Y:S02]  /*0370*/  IABS R4, R8 ;  /* 0x0000000800047213 */ /* 0x000fe40000000000 */
[----:B------:R-:W0:Y:S01]  /*0380*/  I2F.RP R0, R7 ;  /* 0x0000000700007306 */ /* 0x000e220000209400 */
[C---:B------:R-:W-:Y:S02]  /*0390*/  R2UR UR4, R8.reuse ;  /* 0x00000000080472ca */ /* 0x040fe400000e0000 */
[----:B------:R-:W-:-:S11]  /*03a0*/  R2UR UR5, R8 ;  /* 0x00000000080572ca */ /* 0x000fd600000e0000 */
[----:B------:R-:W-:Y:S01]  /*03b0*/  UISETP.NE.AND UP0, UPT, UR4, URZ, UPT ;  /* 0x0000003f0400728c */ /* 0x000fe2000bf05270 */
[----:B0-----:R-:W0:Y:S01]  /*03c0*/  MUFU.RCP R0, R0 ;  /* 0x0000000000007308 */ /* 0x001e220000001000 */
[----:B------:R-:W-:Y:S01]  /*03d0*/  USHF.L.U32 UR4, UR12, 0x5, URZ ;  /* 0x000000050c047899 */ /* 0x000fe2000800063f */
[----:B0-----:R-:W-:Y:S02]  /*03e0*/  VIADD R3, R0, 0xffffffe ;  /* 0x0ffffffe00037836 */ /* 0x001fe40000000000 */
[----:B------:R-:W-:-:S03]  /*03f0*/  IMAD.MOV R0, RZ, RZ, -R4 ;  /* 0x000000ffff007224 */ /* 0x000fc600078e0a04 */
[----:B------:R-:W-:Y:S01]  /*0400*/  IMAD.U32 R4, RZ, RZ, UR4 ;  /* 0x00000004ff047e24 */ /* 0x000fe2000f8e00ff */
[----:B------:R-:W0:Y:S02]  /*0410*/  F2I.FTZ.U32.TRUNC.NTZ R3, R3 ;  /* 0x0000000300037305 */ /* 0x000e24000021f000 */
[----:B0-----:R-:W-:-:S04]  /*0420*/  IMAD.MOV R9, RZ, RZ, -R3 ;  /* 0x000000ffff097224 */ /* 0x001fc800078e0a03 */
[----:B------:R-:W-:Y:S01]  /*0430*/  IMAD.MOV.U32 R2, RZ, RZ, R9 ;  /* 0x000000ffff027224 */ /* 0x000fe200078e0009 */
[----:B------:R-:W-:-:S03]  /*0440*/  IABS R9, R11 ;  /* 0x0000000b00097213 */ /* 0x000fc60000000000 */
[----:B------:R-:W-:Y:S02]  /*0450*/  IMAD R5, R2, R7, RZ ;  /* 0x0000000702057224 */ /* 0x000fe400078e02ff */
[----:B------:R-:W-:-:S04]  /*0460*/  IMAD.MOV.U32 R2, RZ, RZ, RZ ;  /* 0x000000ffff027224 */ /* 0x000fc800078e00ff */
[----:B------:R-:W-:-:S06]  /*0470*/  IMAD.HI.U32 R2, R3, R5, R2 ;  /* 0x0000000503027227 */ /* 0x000fcc00078e0002 */
[----:B------:R-:W-:-:S04]  /*0480*/  IMAD.HI.U32 R2, R2, R9, RZ ;  /* 0x0000000902027227 */ /* 0x000fc800078e00ff */
[----:B------:R-:W-:-:S05]  /*0490*/  IMAD R0, R2, R0, R9 ;  /* 0x0000000002007224 */ /* 0x000fca00078e0209 */
[----:B------:R-:W-:-:S13]  /*04a0*/  ISETP.GT.U32.AND P1, PT, R7, R0, PT ;  /* 0x000000000700720c */ /* 0x000fda0003f24070 */
[----:B------:R-:W-:Y:S02]  /*04b0*/  @!P1 IMAD.IADD R0, R0, 0x1, -R7 ;  /* 0x0000000100009824 */ /* 0x000fe400078e0a07 */
[----:B------:R-:W-:-:S03]  /*04c0*/  @!P1 VIADD R2, R2, 0x1 ;  /* 0x0000000102029836 */ /* 0x000fc60000000000 */
[----:B------:R-:W-:Y:S02]  /*04d0*/  ISETP.GE.U32.AND P0, PT, R0, R7, PT ;  /* 0x000000070000720c */ /* 0x000fe40003f06070 */
[----:B------:R-:W-:-:S04]  /*04e0*/  LOP3.LUT R0, R11, R8, RZ, 0x3c, !PT ;  /* 0x000000080b007212 */ /* 0x000fc800078e3cff */
[----:B------:R-:W-:Y:S02]  /*04f0*/  ISETP.GE.AND P2, PT, R0, RZ, PT ;  /* 0x000000ff0000720c */ /* 0x000fe40003f46270 */
[----:B------:R-:W0:Y:S05]  /*0500*/  S2R R0, SR_TID.X ;  /* 0x0000000000007919 */ /* 0x000e2a0000002100 */
[----:B------:R-:W-:Y:S01]  /*0510*/  @P0 VIADD R2, R2, 0x1 ;  /* 0x0000000102020836 */ /* 0x000fe20000000000 */
[----:B------:R-:W-:-:S05]  /*0520*/  ISETP.GE.AND P0, PT, R16, 0x80, PT ;  /* 0x000000801000780c */ /* 0x000fca0003f06270 */
[----:B------:R-:W-:-:S05]  /*0530*/  @!P2 IMAD.MOV R2, RZ, RZ, -R2 ;  /* 0x000000ffff02a224 */ /* 0x000fca00078e0a02 */
[----:B------:R-:W-:-:S09]  /*0540*/  R2UR UR14, R2 ;  /* 0x00000000020e72ca */ /* 0x000fd200000e0000 */
[----:B------:R-:W-:-:S04]  /*0550*/  @!UP0 ULOP3.LUT UR14, URZ, UR5, URZ, 0x33, !UPT ;  /* 0x000000053f0e8292 */ /* 0x000fc8000f8e333f */
[----:B------:R-:W-:Y:S02]  /*0560*/  UIADD3 UR5, -UR14, URZ, URZ ;  /* 0x0000003f0e057290 */ /* 0x000fe4000fffe13f */
[----:B------:R-:W-:Y:S01]  /*0570*/  USHF.L.U32 UR14, UR14, 0x6, URZ ;  /* 0x000000060e0e7899 */ /* 0x000fe2000800063f */
[----:B0-----:R-:W-:-:S03]  /*0580*/  LOP3.LUT R3, R0, 0x3f, RZ, 0xc0, !PT ;  /* 0x0000003f00037812 */ /* 0x001fc600078ec0ff */
[----:B------:R-:W-:Y:S01]  /*0590*/  IMAD R2, R8, UR5, R11 ;  /* 0x0000000508027c24 */ /* 0x000fe2000f8e020b */
[----:B------:R-:W-:-:S03]  /*05a0*/  LOP3.LUT R3, R3, 0x40, R4, 0xf8, !PT ;  /* 0x0000004003037812 */ /* 0x000fc600078ef804 */
[----:B------:R-:W-:-:S04]  /*05b0*/  IMAD.IADD R2, R6, 0x1, R2 ;  /* 0x0000000106027824 */ /* 0x000fc800078e0202 */
[----:B------:R-:W-:Y:S01]  /*05c0*/  IMAD R2, R2, 0x80, R3 ;  /* 0x0000008002027824 */ /* 0x000fe200078e0203 */
[----:B------:R-:W-:-:S04]  /*05d0*/  SHF.R.U32.HI R3, RZ, 0x6, R0 ;  /* 0x00000006ff037819 */ /* 0x000fc80000011600 */
[----:B------:R-:W-:Y:S01]  /*05e0*/  SGXT.U32 R3, R3, 0x1 ;  /* 0x000000010303781a */ /* 0x000fe20000000000 */
[----:B------:R-:W-:Y:S06]  /*05f0*/  @!P0 BRA `(.L_x_0) ;  /* 0x0000005800588947 */ /* 0x000fec0003800000 */
[----:B------:R-:W-:Y:S01]  /*0600*/  IABS R43, R36 ;  /* 0x00000024002b7213 */ /* 0x000fe20000000000 */
[----:B------:R-:W-:Y:S01]  /*0610*/  ULOP3.LUT UR4, UR14, 0x20, UR4, 0xf8, !UPT ;  /* 0x000000200e047892 */ /* 0x000fe2000f8ef804 */
[----:B------:R-:W-:Y:S01]  /*0620*/  IABS R44, R37 ;  /* 0x00000025002c7213 */ /* 0x000fe20000000000 */
[----:B------:R-:W0:Y:S01]  /*0630*/  LDC R227, c[0x0][0x238] ;  /* 0x00008e00ffe37b82 */ /* 0x000e220000000800 */
[----:B------:R-:W1:Y:S01]  /*0640*/  I2F.RP R8, R43 ;  /* 0x0000002b00087306 */ /* 0x000e620000209400 */
[----:B------:R-:W-:Y:S01]  /*0650*/  ULOP3.LUT UR6, UR4, 0x1e, URZ, 0xfc, !UPT ;  /* 0x0000001e04067892 */ /* 0x000fe2000f8efc3f */
[C---:B------:R-:W-:Y:S01]  /*0660*/  LOP3.LUT R181, R3.reuse, 0x60, RZ, 0xfc, !PT ;  /* 0x0000006003b57812 */ /* 0x040fe200078efcff */
[----:B------:R-:W-:Y:S01]  /*0670*/  ULOP3.LUT UR5, UR4, 0x1f, URZ, 0xfc, !UPT ;  /* 0x0000001f04057892 */ /* 0x000fe2000f8efc3f */
[C---:B------:R-:W-:Y:S01]  /*0680*/  LOP3.LUT R180, R3.reuse, 0x62, RZ, 0xfc, !PT ;  /* 0x0000006203b47812 */ /* 0x040fe200078efcff */
[----:B------:R-:W-:Y:S01]  /*0690*/  ULOP3.LUT UR7, UR4, 0x1d, URZ, 0xfc, !UPT ;  /* 0x0000001d04077892 */ /* 0x000fe2000f8efc3f */
[C---:B------:R-:W-:Y:S01]  /*06a0*/  LOP3.LUT R184, R3.reuse, 0x58, RZ, 0xfc, !PT ;  /* 0x0000005803b87812 */ /* 0x040fe200078efcff */
[----:B------:R-:W-:Y:S01]  /*06b0*/  ULOP3.LUT UR8, UR4, 0x1c, URZ, 0xfc, !UPT ;  /* 0x0000001c04087892 */ /* 0x000fe2000f8efc3f */
[----:B------:R-:W2:Y:S01]  /*06c0*/  I2F.RP R9, R44 ;  /* 0x0000002c00097306 */ /* 0x000ea20000209400 */
[----:B------:R-:W-:Y:S01]  /*06d0*/  ULOP3.LUT UR10, UR4, 0x1a, URZ, 0xfc, !UPT ;  /* 0x0000001a040a7892 */ /* 0x000fe2000f8efc3f */
[C---:B------:R-:W-:Y:S01]  /*06e0*/  LOP3.LUT R183, R3.reuse, 0x5a, RZ, 0xfc, !PT ;  /* 0x0000005a03b77812 */ /* 0x040fe200078efcff */
[----:B------:R-:W-:Y:S01]  /*06f0*/  ULOP3.LUT UR9, UR4, 0x1b, URZ, 0xfc, !UPT ;  /* 0x0000001b04097892 */ /* 0x000fe2000f8efc3f */
[C---:B------:R-:W-:Y:S01]  /*0700*/  LOP3.LUT R182, R3.reuse, 0x5c, RZ, 0xfc, !PT ;  /* 0x0000005c03b67812 */ /* 0x040fe200078efcff */
[----:B------:R-:W-:Y:S01]  /*0710*/  ULOP3.LUT UR11, UR4, 0x19, URZ, 0xfc, !UPT ;  /* 0x00000019040b7892 */ /* 0x000fe2000f8efc3f */
[C---:B------:R-:W-:Y:S01]  /*0720*/  LOP3.LUT R187, R3.reuse, 0x52, RZ, 0xfc, !PT ;  /* 0x0000005203bb7812 */ /* 0x040fe200078efcff */
[----:B------:R-:W-:Y:S01]  /*0730*/  IMAD.U32 R12, RZ, RZ, UR10 ;  /* 0x0000000aff0c7e24 */ /* 0x000fe2000f8e00ff */
[----:B-1----:R-:W1:Y:S01]  /*0740*/  MUFU.RCP R8, R8 ;  /* 0x0000000800087308 */ /* 0x002e620000001000 */
[----:B------:R-:W-:Y:S01]  /*0750*/  ULOP3.LUT UR15, UR4, 0x18, URZ, 0xfc, !UPT ;  /* 0x00000018040f7892 */ /* 0x000fe2000f8efc3f */
[C---:B------:R-:W-:Y:S01]  /*0760*/  LOP3.LUT R186, R3.reuse, 0x54, RZ, 0xfc, !PT ;  /* 0x0000005403ba7812 */ /* 0x040fe200078efcff */
[----:B------:R-:W-:Y:S01]  /*0770*/  ULOP3.LUT UR16, UR4, 0x17, URZ, 0xfc, !UPT ;  /* 0x0000001704107892 */ /* 0x000fe2000f8efc3f */
[----:B------:R-:W-:Y:S01]  /*0780*/  IABS R12, R12 ;  /* 0x0000000c000c7213 */ /* 0x000fe20000000000 */
[----:B------:R-:W-:Y:S01]  /*0790*/  ULOP3.LUT UR17, UR4, 0x16, URZ, 0xfc, !UPT ;  /* 0x0000001604117892 */ /* 0x000fe2000f8efc3f */
[C---:B------:R-:W-:Y:S01]  /*07a0*/  LOP3.LUT R185, R3.reuse, 0x56, RZ, 0xfc, !PT ;  /* 0x0000005603b97812 */ /* 0x040fe200078efcff */
[----:B------:R-:W-:Y:S01]  /*07b0*/  ULOP3.LUT UR18, UR4, 0x15, URZ, 0xfc, !UPT ;  /* 0x0000001504127892 */ /* 0x000fe2000f8efc3f */
[----:B--2---:R-:W2:Y:S01]  /*07c0*/  MUFU.RCP R9, R9 ;  /* 0x0000000900097308 */ /* 0x004ea20000001000 */
[----:B------:R-:W-:Y:S01]  /*07d0*/  IMAD.U32 R18, RZ, RZ, UR16 ;  /* 0x00000010ff127e24 */ /* 0x000fe2000f8e00ff */
[----:B------:R-:W-:Y:S01]  /*07e0*/  ULOP3.LUT UR19, UR4, 0x14, URZ, 0xfc, !UPT ;  /* 0x0000001404137892 */ /* 0x000fe2000f8efc3f */
[C---:B------:R-:W-:Y:S01]  /*07f0*/  LOP3.LUT R190, R3.reuse, 0x4a, RZ, 0xfc, !PT ;  /* 0x0000004a03be7812 */ /* 0x040fe200078efcff */
[----:B------:R-:W-:Y:S01]  /*0800*/  ULOP3.LUT UR20, UR4, 0x13, URZ, 0xfc, !UPT ;  /* 0x0000001304147892 */ /* 0x000fe2000f8efc3f */
[C---:B------:R-:W-:Y:S01]  /*0810*/  LOP3.LUT R189, R3.reuse, 0x4c, RZ, 0xfc, !PT ;  /* 0x0000004c03bd7812 */ /* 0x040fe200078efcff */
[----:B------:R-:W-:Y:S01]  /*0820*/  ULOP3.LUT UR21, UR4, 0x12, URZ, 0xfc, !UPT ;  /* 0x0000001204157892 */ /* 0x000fe2000f8efc3f */
[----:B------:R-:W-:Y:S01]  /*0830*/  LOP3.LUT R188, R3, 0x50, RZ, 0xfc, !PT ;  /* 0x0000005003bc7812 */ /* 0x000fe200078efcff */
[----:B------:R-:W-:Y:S01]  /*0840*/  IMAD.U32 R20, RZ, RZ, UR19 ;  /* 0x00000013ff147e24 */ /* 0x000fe2000f8e00ff */
[----:B------:R-:W-:Y:S01]  /*0850*/  ULOP3.LUT UR22, UR4, 0x11, URZ, 0xfc, !UPT ;  /* 0x0000001104167892 */ /* 0x000fe2000f8efc3f */
[----:B-1----:R-:W-:Y:S01]  /*0860*/  VIADD R4, R8, 0xffffffe ;  /* 0x0ffffffe08047836 */ /* 0x002fe20000000000 */
[----:B------:R-:W-:Y:S01]  /*0870*/  IABS R8, R2 ;  /* 0x0000000200087213 */ /* 0x000fe20000000000 */
[----:B------:R-:W-:Y:S01]  /*0880*/  ULOP3.LUT UR23, UR4, 0x10, URZ, 0xfc, !UPT ;  /* 0x0000001004177892 */ /* 0x000fe2000f8efc3f */
[----:B------:R-:W-:Y:S01]  /*0890*/  IABS R23, R20 ;  /* 0x0000001400177213 */ /* 0x000fe20000000000 */
[----:B------:R1:W3:Y:S01]  /*08a0*/  F2I.FTZ.U32.TRUNC.NTZ R5, R4 ;  /* 0x0000000400057305 */ /* 0x0002e2000021f000 */
[----:B------:R-:W-:Y:S01]  /*08b0*/  IMAD.U32 R20, RZ, RZ, UR21 ;  /* 0x00000015ff147e24 */ /* 0x000fe2000f8e00ff */
[----:B------:R-:W-:Y:S01]  /*08c0*/  ULOP3.LUT UR25, UR4, 0xe, URZ, 0xfc, !UPT ;  /* 0x0000000e04197892 */ /* 0x000fe2000f8efc3f */
[----:B--2---:R-:W-:Y:S01]  /*08d0*/  VIADD R6, R9, 0xffffffe ;  /* 0x0ffffffe09067836 */ /* 0x004fe20000000000 */
[----:B------:R-:W-:Y:S01]  /*08e0*/  ULOP3.LUT UR24, UR4, 0xf, URZ, 0xfc, !UPT ;  /* 0x0000000f04187892 */ /* 0x000fe2000f8efc3f */
[----:B------:R-:W-:Y:S01]  /*08f0*/  IMAD.U32 R22, RZ, RZ, UR22 ;  /* 0x00000016ff167e24 */ /* 0x000fe2000f8e00ff */
[----:B------:R-:W-:Y:S01]  /*0900*/  IABS R20, R20 ;  /* 0x0000001400147213 */ /* 0x000fe20000000000 */
[----:B------:R-:W-:Y:S01]  /*0910*/  ULOP3.LUT UR26, UR4, 0xd, URZ, 0xfc, !UPT ;  /* 0x0000000d041a7892 */ /* 0x000fe2000f8efc3f */
[----:B------:R2:W4:Y:S01]  /*0920*/  F2I.FTZ.U32.TRUNC.NTZ R7, R6 ;  /* 0x0000000600077305 */ /* 0x000522000021f000 */
[----:B-1----:R-:W-:Y:S01]  /*0930*/  IMAD.MOV.U32 R4, RZ, RZ, RZ ;  /* 0x000000ffff047224 */ /* 0x002fe200078e00ff */
[----:B------:R-:W-:Y:S01]  /*0940*/  IABS R27, R22 ;  /* 0x00000016001b7213 */ /* 0x000fe20000000000 */
[----:B------:R-:W-:Y:S01]  /*0950*/  IMAD.U32 R24, RZ, RZ, UR24 ;  /* 0x00000018ff187e24 */ /* 0x000fe2000f8e00ff */
[----:B------:R-:W-:Y:S01]  /*0960*/  ULOP3.LUT UR27, UR4, 0xc, URZ, 0xfc, !UPT ;  /* 0x0000000c041b7892 */ /* 0x000fe2000f8efc3f */
[----:B------:R-:W-:Y:S01]  /*0970*/  IMAD.U32 R26, RZ, RZ, UR26 ;  /* 0x0000001aff1a7e24 */ /* 0x000fe2000f8e00ff */
[----:B------:R-:W-:Y:S01]  /*0980*/  ULOP3.LUT UR28, UR4, 0xb, URZ, 0xfc, !UPT ;  /* 0x0000000b041c7892 */ /* 0x000fe2000f8efc3f */
[----:B---3--:R-:W-:Y:S01]  /*0990*/  IMAD.MOV R10, RZ, RZ, -R5 ;  /* 0x000000ffff0a7224 */ /* 0x008fe200078e0a05 */
[----:B------:R-:W-:Y:S01]  /*09a0*/  ULOP3.LUT UR29, UR4, 0xa, URZ, 0xfc, !UPT ;  /* 0x0000000a041d7892 */ /* 0x000fe2000f8efc3f */
[----:B--2---:R-:W-:Y:S01]  /*09b0*/  IMAD.MOV.U32 R6, RZ, RZ, RZ ;  /* 0x000000ffff067224 */ /* 0x004fe200078e00ff */
[----:B------:R-:W-:Y:S01]  /*09c0*/  IABS R31, R26 ;  /* 0x0000001a001f7213 */ /* 0x000fe20000000000 */
[----:B------:R-:W-:Y:S01]  /*09d0*/  IMAD R11, R10, R43, RZ ;  /* 0x0000002b0a0b7224 */ /* 0x000fe200078e02ff */
[----:B------:R-:W-:Y:S01]  /*09e0*/  ULOP3.LUT UR30, UR4, 0x9, URZ, 0xfc, !UPT ;  /* 0x00000009041e7892 */ /* 0x000fe2000f8efc3f */
[----:B------:R-:W-:Y:S01]  /*09f0*/  IMAD.U32 R10, RZ, RZ, UR8 ;  /* 0x00000008ff0a7e24 */ /* 0x000fe2000f8e00ff */
[----:B------:R-:W-:Y:S01]  /*0a00*/  ULOP3.LUT UR31, UR4, 0x8, URZ, 0xfc, !UPT ;  /* 0x00000008041f7892 */ /* 0x000fe2000f8efc3f */
[----:B----4-:R-:W-:Y:S01]  /*0a10*/  IMAD.MOV R9, RZ, RZ, -R7 ;  /* 0x000000ffff097224 */ /* 0x010fe200078e0a07 */
[----:B------:R-:W-:Y:S01]  /*0a20*/  ULOP3.LUT UR32, UR4, 0x7, URZ, 0xfc, !UPT ;  /* 0x0000000704207892 */ /* 0x000fe2000f8efc3f */
[----:B------:R-:W-:Y:S01]  /*0a30*/  IMAD.HI.U32 R4, R5, R11, R4 ;  /* 0x0000000b05047227 */ /* 0x000fe200078e0004 */
[----:B------:R-:W-:Y:S01]  /*0a40*/  IABS R15, R10 ;  /* 0x0000000a000f7213 */ /* 0x000fe20000000000 */
[----:B------:R-:W-:Y:S01]  /*0a50*/  ULOP3.LUT UR33, UR4, 0x6, URZ, 0xfc, !UPT ;  /* 0x0000000604217892 */ /* 0x000fe2000f8efc3f */
[----:B------:R-:W-:Y:S01]  /*0a60*/  LOP3.LUT R193, R3, 0x44, RZ, 0xfc, !PT ;  /* 0x0000004403c17812 */ /* 0x000fe200078efcff */
[----:B------:R-:W-:Y:S01]  /*0a70*/  IMAD R5, R9, R44, RZ ;  /* 0x0000002c09057224 */ /* 0x000fe200078e02ff */
[----:B------:R-:W-:Y:S01]  /*0a80*/  ULOP3.LUT UR34, UR4, 0x5, URZ, 0xfc, !UPT ;  /* 0x0000000504227892 */ /* 0x000fe2000f8efc3f */
[----:B------:R-:W-:Y:S01]  /*0a90*/  IMAD.U32 R9, RZ, RZ, UR5 ;  /* 0x00000005ff097e24 */ /* 0x000fe2000f8e00ff */
[----:B------:R-:W-:Y:S01]  /*0aa0*/  ULOP3.LUT UR35, UR4, 0x4, URZ, 0xfc, !UPT ;  /* 0x0000000404237892 */ /* 0x000fe2000f8efc3f */
[----:B------:R-:W-:Y:S01]  /*0ab0*/  IMAD.HI.U32 R6, R7, R5, R6 ;  /* 0x0000000507067227 */ /* 0x000fe200078e0006 */
[----:B------:R-:W-:Y:S01]  /*0ac0*/  ULOP3.LUT UR37, UR4, 0x2, URZ, 0xfc, !UPT ;  /* 0x0000000204257892 */ /* 0x000fe2000f8efc3f */
[C---:B------:R-:W-:Y:S01]  /*0ad0*/  LOP3.LUT R192, R3.reuse, 0x46, RZ, 0xfc, !PT ;  /* 0x0000004603c07812 */ /* 0x040fe200078efcff */
[----:B------:R-:W-:Y:S01]  /*0ae0*/  ULOP3.LUT UR36, UR4, 0x3, URZ, 0xfc, !UPT ;  /* 0x0000000304247892 */ /* 0x000fe2000f8efc3f */
[----:B------:R-:W-:Y:S01]  /*0af0*/  IMAD.U32 R5, RZ, RZ, UR6 ;  /* 0x00000006ff057e24 */ /* 0x000fe2000f8e00ff */
[----:B------:R-:W-:Y:S01]  /*0b00*/  IABS R9, R9 ;  /* 0x0000000900097213 */ /* 0x000fe20000000000 */
[----:B------:R-:W-:Y:S01]  /*0b10*/  IMAD.HI.U32 R4, R4, R8, RZ ;  /* 0x0000000804047227 */ /* 0x000fe200078e00ff */
[----:B------:R-:W-:Y:S01]  /*0b20*/  ULOP3.LUT UR38, UR4, 0x1, URZ, 0xfc, !UPT ;  /* 0x0000000104267892 */ /* 0x000fe2000f8efc3f */
[C---:B------:R-:W-:Y:S01]  /*0b30*/  LOP3.LUT R191, R3.reuse, 0x48, RZ, 0xfc, !PT ;  /* 0x0000004803bf7812 */ /* 0x040fe200078efcff */
[----:B------:R-:W-:Y:S01]  /*0b40*/  ULDC UR42, c[0x0][0x23c] ;  /* 0x00008f00002a7ab9 */ /* 0x000fe20000000800 */
[----:B------:R-:W-:Y:S01]  /*0b50*/  IABS R11, R5 ;  /* 0x00000005000b7213 */ /* 0x000fe20000000000 */
[----:B------:R-:W-:Y:S01]  /*0b60*/  IMAD.U32 R5, RZ, RZ, UR7 ;  /* 0x00000007ff057e24 */ /* 0x000fe2000f8e00ff */
[C---:B------:R-:W-:Y:S01]  /*0b70*/  LOP3.LUT R46, R3.reuse, 0x74, RZ, 0xfc, !PT ;  /* 0x00000074032e7812 */ /* 0x040fe200078efcff */
[----:B------:R-:W-:Y:S01]  /*0b80*/  IMAD.MOV R4, RZ, RZ, -R4 ;  /* 0x000000ffff047224 */ /* 0x000fe200078e0a04 */
[----:B------:R-:W-:Y:S01]  /*0b90*/  LOP3.LUT R48, R3, 0x70, RZ, 0xfc, !PT ;  /* 0x0000007003307812 */ /* 0x000fe200078efcff */
[----:B------:R-:W-:Y:S01]  /*0ba0*/  IMAD.HI.U32 R7, R6, R11, RZ ;  /* 0x0000000b06077227 */ /* 0x000fe200078e00ff */
[----:B------:R-:W-:-:S02]  /*0bb0*/  IABS R13, R5 ;  /* 0x00000005000d7213 */ /* 0x000fc40000000000 */
[C---:B------:R-:W-:Y:S01]  /*0bc0*/  LOP3.LUT R50, R3.reuse, 0x6a, RZ, 0xfc, !PT ;  /* 0x0000006a03327812 */ /* 0x040fe200078efcff */
[C---:B------:R-:W-:Y:S01]  /*0bd0*/  IMAD.HI.U32 R5, R6.reuse, R9, RZ ;  /* 0x0000000906057227 */ /* 0x040fe200078e00ff */
[C---:B------:R-:W-:Y:S02]  /*0be0*/  LOP3.LUT R225, R3.reuse, 0x4, RZ, 0xfc, !PT ;  /* 0x0000000403e17812 */ /* 0x040fe400078efcff */
[----:B------:R-:W-:Y:S01]  /*0bf0*/  LOP3.LUT R224, R3, 0x6, RZ, 0xfc, !PT ;  /* 0x0000000603e07812 */ /* 0x000fe200078efcff */
[----:B------:R-:W-:Y:S01]  /*0c00*/  IMAD R4, R43, R4, R8 ;  /* 0x000000042b047224 */ /* 0x000fe200078e0208 */
[C---:B------:R-:W-:Y:S01]  /*0c10*/  LOP3.LUT R223, R3.reuse, 0x8, RZ, 0xfc, !PT ;  /* 0x0000000803df7812 */ /* 0x040fe200078efcff */
[----:B------:R-:W-:Y:S01]  /*0c20*/  IMAD.MOV R8, RZ, RZ, -R5 ;  /* 0x000000ffff087224 */ /* 0x000fe200078e0a05 */
[----:B------:R-:W-:Y:S01]  /*0c30*/  LOP3.LUT R222, R3, 0xa, RZ, 0xfc, !PT ;  /* 0x0000000a03de7812 */ /* 0x000fe200078efcff */
[----:B------:R-:W-:Y:S01]  /*0c40*/  IMAD.MOV R10, RZ, RZ, -R7 ;  /* 0x000000ffff0a7224 */ /* 0x000fe200078e0a07 */
[----:B------:R-:W-:Y:S01]  /*0c50*/  ISETP.GT.U32.AND P0, PT, R43, R4, PT ;  /* 0x000000042b00720c */ /* 0x000fe20003f04070 */
[----:B------:R-:W-:Y:S01]  /*0c60*/  IMAD.HI.U32 R5, R6, R13, RZ ;  /* 0x0000000d06057227 */ /* 0x000fe200078e00ff */
[----:B------:R-:W-:-:S02]  /*0c70*/  LOP3.LUT R221, R3, 0xc, RZ, 0xfc, !PT ;  /* 0x0000000c03dd7812 */ /* 0x000fc400078efcff */
[C---:B------:R-:W-:Y:S01]  /*0c80*/  LOP3.LUT R219, R3.reuse, 0x10, RZ, 0xfc, !PT ;  /* 0x0000001003db7812 */ /* 0x040fe200078efcff */
[----:B------:R-:W-:Y:S01]  /*0c90*/  IMAD R7, R44, R8, R9 ;  /* 0x000000082c077224 */ /* 0x000fe200078e0209 */
[C---:B------:R-:W-:Y:S01]  /*0ca0*/  LOP3.LUT R218, R3.reuse, 0x12, RZ, 0xfc, !PT ;  /* 0x0000001203da7812 */ /* 0x040fe200078efcff */
[----:B------:R-:W-:Y:S01]  /*0cb0*/  IMAD.HI.U32 R9, R6, R15, RZ ;  /* 0x0000000f06097227 */ /* 0x000fe200078e00ff */
[C---:B------:R-:W-:Y:S02]  /*0cc0*/  LOP3.LUT R217, R3.reuse, 0x14, RZ, 0xfc, !PT ;  /* 0x0000001403d97812 */ /* 0x040fe400078efcff */
[C---:B------:R-:W-:Y:S01]  /*0cd0*/  ISETP.GT.U32.AND P6, PT, R44.reuse, R7, PT ;  /* 0x000000072c00720c */ /* 0x040fe20003fc4070 */
[C---:B------:R-:W-:Y:S01]  /*0ce0*/  IMAD R8, R44.reuse, R10, R11 ;  /* 0x0000000a2c087224 */ /* 0x040fe200078e020b */
[C---:B------:R-:W-:Y:S01]  /*0cf0*/  LOP3.LUT R216, R3.reuse, 0x16, RZ, 0xfc, !PT ;  /* 0x0000001603d87812 */ /* 0x040fe200078efcff */
[----:B------:R-:W-:Y:S01]  /*0d00*/  IMAD.MOV R5, RZ, RZ, -R5 ;  /* 0x000000ffff057224 */ /* 0x000fe200078e0a05 */
[C---:B------:R-:W-:Y:S01]  /*0d10*/  LOP3.LUT R214, R3.reuse, 0x18, RZ, 0xfc, !PT ;  /* 0x0000001803d67812 */ /* 0x040fe200078efcff */
[----:B------:R-:W-:Y:S01]  /*0d20*/  IMAD.U32 R11, RZ, RZ, UR9 ;  /* 0x00000009ff0b7e24 */ /* 0x000fe2000f8e00ff */
[C---:B------:R-:W-:Y:S01]  /*0d30*/  ISETP.GT.U32.AND P3, PT, R44.reuse, R8, PT ;  /* 0x000000082c00720c */ /* 0x040fe20003f64070 */
[----:B------:R-:W-:Y:S01]  /*0d40*/  IMAD.MOV R10, RZ, RZ, -R9 ;  /* 0x000000ffff0a7224 */ /* 0x000fe200078e0a09 */
[C---:B------:R-:W-:Y:S01]  /*0d50*/  LOP3.LUT R213, R3.reuse, 0x1a, RZ, 0xfc, !PT ;  /* 0x0000001a03d57812 */ /* 0x040fe200078efcff */
[C---:B------:R-:W-:Y:S01]  /*0d60*/  IMAD R9, R44.reuse, R5, R13 ;  /* 0x000000052c097224 */ /* 0x040fe200078e020d */
[----:B------:R-:W-:Y:S01]  /*0d70*/  IABS R13, R11 ;  /* 0x0000000b000d7213 */ /* 0x000fe20000000000 */
[----:B------:R-:W-:Y:S01]  /*0d80*/  IMAD.U32 R5, RZ, RZ, UR11 ;  /* 0x0000000bff057e24 */ /* 0x000fe2000f8e00ff */
[C---:B------:R-:W-:Y:S01]  /*0d90*/  LOP3.LUT R212, R3.reuse, 0x1c, RZ, 0xfc, !PT ;  /* 0x0000001c03d47812 */ /* 0x040fe200078efcff */
[C---:B------:R-:W-:Y:S01]  /*0da0*/  IMAD R10, R44.reuse, R10, R15 ;  /* 0x0000000a2c0a7224 */ /* 0x040fe200078e020f */
[C---:B------:R-:W-:Y:S01]  /*0db0*/  ISETP.GT.U32.AND P1, PT, R44.reuse, R9, PT ;  /* 0x000000092c00720c */ /* 0x040fe20003f24070 */
[----:B------:R-:W-:Y:S01]  /*0dc0*/  IMAD.MOV.U32 R15, RZ, RZ, R12 ;  /* 0x000000ffff0f7224 */ /* 0x000fe200078e000c */
[----:B------:R-:W-:Y:S01]  /*0dd0*/  IABS R17, R5 ;  /* 0x0000000500117213 */ /* 0x000fe20000000000 */
[----:B------:R-:W-:Y:S01]  /*0de0*/  IMAD.U32 R12, RZ, RZ, UR15 ;  /* 0x0000000fff0c7e24 */ /* 0x000fe2000f8e00ff */
[----:B------:R-:W-:Y:S01]  /*0df0*/  ISETP.GT.U32.AND P2, PT, R44, R10, PT ;  /* 0x0000000a2c00720c */ /* 0x000fe20003f44070 */
[----:B------:R-:W-:Y:S01]  /*0e00*/  IMAD.HI.U32 R5, R6, R13, RZ ;  /* 0x0000000d06057227 */ /* 0x000fe200078e00ff */
[----:B------:R-:W-:-:S02]  /*0e10*/  LOP3.LUT R211, R3, 0x20, RZ, 0xfc, !PT ;  /* 0x0000002003d37812 */ /* 0x000fc400078efcff */
[----:B------:R-:W-:Y:S01]  /*0e20*/  IABS R19, R12 ;  /* 0x0000000c00137213 */ /* 0x000fe20000000000 */
[C---:B------:R-:W-:Y:S01]  /*0e30*/  IMAD.HI.U32 R11, R6.reuse, R15, RZ ;  /* 0x0000000f060b7227 */ /* 0x040fe200078e00ff */
[C---:B------:R-:W-:Y:S02]  /*0e40*/  LOP3.LUT R209, R3.reuse, 0x22, RZ, 0xfc, !PT ;  /* 0x0000002203d17812 */ /* 0x040fe400078efcff */
[C---:B------:R-:W-:Y:S01]  /*0e50*/  LOP3.LUT R208, R3.reuse, 0x24, RZ, 0xfc, !PT ;  /* 0x0000002403d07812 */ /* 0x040fe200078efcff */
[----:B------:R-:W-:Y:S01]  /*0e60*/  IMAD.MOV R12, RZ, RZ, -R5 ;  /* 0x000000ffff0c7224 */ /* 0x000fe200078e0a05 */
[C---:B------:R-:W-:Y:S01]  /*0e70*/  LOP3.LUT R206, R3.reuse, 0x26, RZ, 0xfc, !PT ;  /* 0x0000002603ce7812 */ /* 0x040fe200078efcff */
[----:B------:R-:W-:Y:S01]  /*0e80*/  IMAD.MOV R14, RZ, RZ, -R11 ;  /* 0x000000ffff0e7224 */ /* 0x000fe200078e0a0b */
[C---:B------:R-:W-:Y:S01]  /*0e90*/  LOP3.LUT R205, R3.reuse, 0x28, RZ, 0xfc, !PT ;  /* 0x0000002803cd7812 */ /* 0x040fe200078efcff */
[----:B------:R-:W-:Y:S01]  /*0ea0*/  IMAD.HI.U32 R5, R6, R17, RZ ;  /* 0x0000001106057227 */ /* 0x000fe200078e00ff */
[----:B------:R-:W-:-:S02]  /*0eb0*/  LOP3.LUT R204, R3, 0x2a, RZ, 0xfc, !PT ;  /* 0x0000002a03cc7812 */ /* 0x000fc400078efcff */
[C---:B------:R-:W-:Y:S01]  /*0ec0*/  LOP3.LUT R203, R3.reuse, 0x2c, RZ, 0xfc, !PT ;  /* 0x0000002c03cb7812 */ /* 0x040fe200078efcff */
[C---:B------:R-:W-:Y:S01]  /*0ed0*/  IMAD R11, R44.reuse, R12, R13 ;  /* 0x0000000c2c0b7224 */ /* 0x040fe200078e020d */
[C---:B------:R-:W-:Y:S01]  /*0ee0*/  LOP3.LUT R202, R3.reuse, 0x30, RZ, 0xfc, !PT ;  /* 0x0000003003ca7812 */ /* 0x040fe200078efcff */
[----:B------:R-:W-:Y:S01]  /*0ef0*/  IMAD R12, R44, R14, R15 ;  /* 0x0000000e2c0c7224 */ /* 0x000fe200078e020f */
[----:B------:R-:W-:Y:S01]  /*0f00*/  IABS R15, R18 ;  /* 0x00000012000f7213 */ /* 0x000fe20000000000 */
[----:B------:R-:W-:Y:S01]  /*0f10*/  IMAD.HI.U32 R13, R6, R19, RZ ;  /* 0x00000013060d7227 */ /* 0x000fe200078e00ff */
[----:B------:R-:W-:Y:S02]  /*0f20*/  MOV R18, UR17 ;  /* 0x0000001100127c02 */ /* 0x000fe40008000f00 */
[C---:B------:R-:W-:Y:S01]  /*0f30*/  ISETP.GT.U32.AND P5, PT, R44.reuse, R11, PT ;  /* 0x0000000b2c00720c */ /* 0x040fe20003fa4070 */
[----:B------:R-:W-:Y:S01]  /*0f40*/  IMAD.MOV R5, RZ, RZ, -R5 ;  /* 0x000000ffff057224 */ /* 0x000fe200078e0a05 */
[C---:B------:R-:W-:Y:S01]  /*0f50*/  ISETP.GT.U32.AND P4, PT, R44.reuse, R12, PT ;  /* 0x0000000c2c00720c */ /* 0x040fe20003f84070 */
[----:B------:R-:W-:Y:S01]  /*0f60*/  IMAD.MOV R14, RZ, RZ, -R13 ;  /* 0x000000ffff0e7224 */ /* 0x000fe200078e0a0d */
[C---:B------:R-:W-:Y:S01]  /*0f70*/  LOP3.LUT R201, R3.reuse, 0x32, RZ, 0xfc, !PT ;  /* 0x0000003203c97812 */ /* 0x040fe200078efcff */
[----:B------:R-:W-:Y:S01]  /*0f80*/  IMAD R13, R44, R5, R17 ;  /* 0x000000052c0d7224 */ /* 0x000fe200078e0211 */
[----:B------:R-:W-:Y:S01]  /*0f90*/  IABS R17, R18 ;  /* 0x0000001200117213 */ /* 0x000fe20000000000 */
[----:B------:R-:W-:Y:S01]  /*0fa0*/  IMAD.HI.U32 R5, R6, R15, RZ ;  /* 0x0000000f06057227 */ /* 0x000fe200078e00ff */
[----:B------:R-:W-:-:S02]  /*0fb0*/  LOP3.LUT R200, R3, 0x34, RZ, 0xfc, !PT ;  /* 0x0000003403c87812 */ /* 0x000fc400078efcff */
[C---:B------:R-:W-:Y:S01]  /*0fc0*/  LOP3.LUT R199, R3.reuse, 0x36, RZ, 0xfc, !PT ;  /* 0x0000003603c77812 */ /* 0x040fe200078efcff */
[----:B------:R-:W-:Y:S01]  /*0fd0*/  IMAD R14, R44, R14, R19 ;  /* 0x0000000e2c0e7224 */ /* 0x000fe200078e0213 */
[C---:B------:R-:W-:Y:S01]  /*0fe0*/  LOP3.LUT R198, R3.reuse, 0x38, RZ, 0xfc, !PT ;  /* 0x0000003803c67812 */ /* 0x040fe200078efcff */
[----:B------:R-:W-:Y:S01]  /*0ff0*/  IMAD.U32 R18, RZ, RZ, UR18 ;  /* 0x00000012ff127e24 */ /* 0x000fe2000f8e00ff */
[C---:B------:R-:W-:Y:S01]  /*1000*/  LOP3.LUT R197, R3.reuse, 0x3a, RZ, 0xfc, !PT ;  /* 0x0000003a03c57812 */ /* 0x040fe200078efcff */
[----:B------:R-:W-:Y:S01]  /*1010*/  IMAD.MOV.U32 R19, RZ, RZ, R17 ;  /* 0x000000ffff137224 */ /* 0x000fe200078e0011 */
[C---:B------:R-:W-:Y:S01]  /*1020*/  LOP3.LUT R196, R3.reuse, 0x3c, RZ, 0xfc, !PT ;  /* 0x0000003c03c47812 */ /* 0x040fe200078efcff */
[----:B------:R-:W-:Y:S01]  /*1030*/  IMAD.MOV R17, RZ, RZ, -R5 ;  /* 0x000000ffff117224 */ /* 0x000fe200078e0a05 */
[----:B------:R-:W-:Y:S01]  /*1040*/  IABS R21, R18 ;  /* 0x0000001200157213 */ /* 0x000fe20000000000 */
[----:B------:R-:W-:Y:S01]  /*1050*/  IMAD.HI.U32 R5, R6, R19, RZ ;  /* 0x0000001306057227 */ /* 0x000fe200078e00ff */
[----:B------:R-:W-:-:S02]  /*1060*/  LOP3.LUT R195, R3, 0x40, RZ, 0xfc, !PT ;  /* 0x0000004003c37812 */ /* 0x000fc400078efcff */
[C---:B------:R-:W-:Y:S01]  /*1070*/  LOP3.LUT R194, R3.reuse, 0x42, RZ, 0xfc, !PT ;  /* 0x0000004203c27812 */ /* 0x040fe200078efcff */
[----:B------:R-:W-:Y:S01]  /*1080*/  IMAD.U32 R18, RZ, RZ, UR20 ;  /* 0x00000014ff127e24 */ /* 0x000fe2000f8e00ff */
[----:B------:R-:W-:Y:S01]  /*1090*/  LOP3.LUT R226, R3, 0x2, RZ, 0xfc, !PT ;  /* 0x0000000203e27812 */ /* 0x000fe200078efcff */
[----:B------:R-:W-:Y:S02]  /*10a0*/  IMAD R15, R44, R17, R15 ;  /* 0x000000112c0f7224 */ /* 0x000fe400078e020f */
[----:B------:R-:W-:Y:S01]  /*10b0*/  IMAD.MOV R17, RZ, RZ, -R5 ;  /* 0x000000ffff117224 */ /* 0x000fe200078e0a05 */
[----:B------:R-:W-:Y:S01]  /*10c0*/  IABS R25, R18 ;  /* 0x0000001200197213 */ /* 0x000fe20000000000 */
[----:B------:R-:W-:-:S04]  /*10d0*/  IMAD.HI.U32 R5, R6, R21, RZ ;  /* 0x0000001506057227 */ /* 0x000fc800078e00ff */
[----:B------:R-:W-:-:S04]  /*10e0*/  IMAD.HI.U32 R18, R6, R23, RZ ;  /* 0x0000001706127227 */ /* 0x000fc800078e00ff */
[----:B------:R-:W-:Y:S02]  /*10f0*/  IMAD.MOV R5, RZ, RZ, -R5 ;  /* 0x000000ffff057224 */ /* 0x000fe400078e0a05 */
[C---:B------:R-:W-:Y:S02]  /*1100*/  IMAD R17, R44.reuse, R17, R19 ;  /* 0x000000112c117224 */ /* 0x040fe400078e0213 */
[----:B------:R-:W-:Y:S02]  /*1110*/  IMAD.MOV R19, RZ, RZ, -R18 ;  /* 0x000000ffff137224 */ /* 0x000fe400078e0a12 */
[----:B------:R-:W-:Y:S02]  /*1120*/  IMAD R18, R44, R5, R21 ;  /* 0x000000052c127224 */ /* 0x000fe400078e0215 */
[----:B------:R-:W-:Y:S02]  /*1130*/  IMAD.U32 R21, RZ, RZ, UR23 ;  /* 0x00000017ff157e24 */ /* 0x000fe4000f8e00ff */
[----:B------:R-:W-:-:S03]  /*1140*/  IMAD.HI.U32 R5, R6, R25, RZ ;  /* 0x0000001906057227 */ /* 0x000fc600078e00ff */
[----:B------:R-:W-:Y:S01]  /*1150*/  IABS R22, R21 ;  /* 0x0000001500167213 */ /* 0x000fe20000000000 */
[----:B------:R-:W-:Y:S02]  /*1160*/  IMAD R19, R44, R19, R23 ;  /* 0x000000132c137224 */ /* 0x000fe400078e0217 */
[----:B------:R-:W-:Y:S02]  /*1170*/  @!P0 IMAD.IADD R4, R4, 0x1, -R43 ;  /* 0x0000000104048824 */ /* 0x000fe400078e0a2b */
[----:B------:R-:W-:Y:S02]  /*1180*/  IMAD.MOV.U32 R23, RZ, RZ, R20 ;  /* 0x000000ffff177224 */ /* 0x000fe400078e0014 */
[----:B------:R-:W-:Y:S01]  /*1190*/  IMAD.MOV R20, RZ, RZ, -R5 ;  /* 0x000000ffff147224 */ /* 0x000fe200078e0a05 */
[----:B------:R-:W-:Y:S01]  /*11a0*/  ISETP.GT.U32.AND P0, PT, R43, R4, PT ;  /* 0x000000042b00720c */ /* 0x000fe20003f04070 */
[----:B------:R-:W-:-:S04]  /*11b0*/  IMAD.HI.U32 R5, R6, R23, RZ ;  /* 0x0000001706057227 */ /* 0x000fc800078e00ff */
[----:B------:R-:W-:-:S04]  /*11c0*/  IMAD.HI.U32 R21, R6, R27, RZ ;  /* 0x0000001b06157227 */ /* 0x000fc800078e00ff */
[C---:B------:R-:W-:Y:S02]  /*11d0*/  IMAD R20, R44.reuse, R20, R25 ;  /* 0x000000142c147224 */ /* 0x040fe400078e0219 */
[----:B------:R-:W-:Y:S02]  /*11e0*/  IMAD.MOV.U32 R25, RZ, RZ, R22 ;  /* 0x000000ffff197224 */ /* 0x000fe400078e0016 */
[----:B------:R-:W-:Y:S02]  /*11f0*/  IMAD.MOV R22, RZ, RZ, -R5 ;  /* 0x000000ffff167224 */ /* 0x000fe400078e0a05 */
[----:B------:R-:W-:Y:S02]  /*1200*/  IMAD.MOV R21, RZ, RZ, -R21 ;  /* 0x000000ffff157224 */ /* 0x000fe400078e0a15 */
[C---:B------:R-:W-:Y:S02]  /*1210*/  IMAD R22, R44.reuse, R22, R23 ;  /* 0x000000162c167224 */ /* 0x040fe400078e0217 */
[----:B------:R-:W-:Y:S01]  /*1220*/  IMAD R23, R44, R21, R27 ;  /* 0x000000152c177224 */ /* 0x000fe200078e021b */
[----:B------:R-:W-:Y:S01]  /*1230*/  IABS R27, R24 ;  /* 0x00000018001b7213 */ /* 0x000fe20000000000 */
[----:B------:R-:W-:-:S02]  /*1240*/  IMAD.U32 R21, RZ, RZ, UR25 ;  /* 0x00000019ff157e24 */ /* 0x000fc4000f8e00ff */
[----:B------:R-:W-:-:S03]  /*1250*/  IMAD.HI.U32 R5, R6, R25, RZ ;  /* 0x0000001906057227 */ /* 0x000fc600078e00ff */
[----:B------:R-:W-:Y:S01]  /*1260*/  IABS R29, R21 ;  /* 0x00000015001d7213 */ /* 0x000fe20000000000 */
[----:B------:R-:W-:Y:S01]  /*1270*/  @!P0 IMAD.IADD R4, R4, 0x1, -R43 ;  /* 0x0000000104048824 */ /* 0x000fe200078e0a2b */
[C---:B------:R-:W-:Y:S01]  /*1280*/  ISETP.GT.U32.AND P0, PT, R44.reuse, R13, PT ;  /* 0x0000000d2c00720c */ /* 0x040fe20003f04070 */
[--C-:B------:R-:W-:Y:S01]  /*1290*/  @!P6 IMAD.IADD R7, R7, 0x1, -R44.reuse ;  /* 0x000000010707e824 */ /* 0x100fe200078e0a2c */
[----:B------:R-:W-:Y:S01]  /*12a0*/  ISETP.GT.U32.AND P6, PT, R44, R14, PT ;  /* 0x0000000e2c00720c */ /* 0x000fe20003fc4070 */
[--C-:B------:R-:W-:Y:S01]  /*12b0*/  @!P3 IMAD.IADD R8, R8, 0x1, -R44.reuse ;  /* 0x000000010808b824 */ /* 0x100fe200078e0a2c */
[C---:B------:R-:W-:Y:S01]  /*12c0*/  ISETP.GT.U32.AND P3, PT, R44.reuse, R15, PT ;  /* 0x0000000f2c00720c */ /* 0x040fe20003f64070 */
[--C-:B------:R-:W-:Y:S01]  /*12d0*/  @!P1 IMAD.IADD R9, R9, 0x1, -R44.reuse ;  /* 0x0000000109099824 */ /* 0x100fe200078e0a2c */
[C---:B------:R-:W-:Y:S01]  /*12e0*/  ISETP.GT.U32.AND P1, PT, R44.reuse, R17, PT ;  /* 0x000000112c00720c */ /* 0x040fe20003f24070 */
[----:B------:R-:W-:Y:S01]  /*12f0*/  IMAD.MOV R5, RZ, RZ, -R5 ;  /* 0x000000ffff057224 */ /* 0x000fe200078e0a05 */
[----:B------:R-:W-:Y:S01]  /*1300*/  LOP3.LUT R43, R3, 0x7a, RZ, 0xfc, !PT ;  /* 0x0000007a032b7812 */ /* 0x000fe200078efcff */
[----:B------:R-:W-:Y:S01]  /*1310*/  @!P5 IMAD.IADD R11, R11, 0x1, -R44 ;  /* 0x000000010b0bd824 */ /* 0x000fe200078e0a2c */
[----:B------:R-:W-:Y:S01]  /*1320*/  ISETP.GT.U32.AND P5, PT, R44, R8, PT ;  /* 0x000000082c00720c */ /* 0x000fe20003fa4070 */
[----:B------:R-:W-:-:S04]  /*1330*/  IMAD.HI.U32 R21, R6, R29, RZ ;  /* 0x0000001d06157227 */ /* 0x000fc800078e00ff */
[----:B------:R-:W-:Y:S01]  /*1340*/  IMAD R24, R44, R5, R25 ;  /* 0x000000052c187224 */ /* 0x000fe200078e0219 */
[----:B------:R-:W-:Y:S01]  /*1350*/  IADD3 R21, -R21, RZ, RZ ;  /* 0x000000ff15157210 */ /* 0x000fe20007ffe1ff */
[----:B------:R-:W-:-:S04]  /*1360*/  IMAD.HI.U32 R5, R6, R27, RZ ;  /* 0x0000001b06057227 */ /* 0x000fc800078e00ff */
[----:B------:R-:W-:Y:S02]  /*1370*/  IMAD.U32 R26, RZ, RZ, UR27 ;  /* 0x0000001bff1a7e24 */ /* 0x000fe4000f8e00ff */
[--C-:B------:R-:W-:Y:S01]  /*1380*/  @!P2 IMAD.IADD R10, R10, 0x1, -R44.reuse ;  /* 0x000000010a0aa824 */ /* 0x100fe200078e0a2c */
[----:B------:R-:W-:Y:S01]  /*1390*/  ISETP.GT.U32.AND P2, PT, R44, R7, PT ;  /* 0x000000072c00720c */ /* 0x000fe20003f44070 */
[----:B------:R-:W-:Y:S01]  /*13a0*/  @!P4 IMAD.IADD R12, R12, 0x1, -R44 ;  /* 0x000000010c0cc824 */ /* 0x000fe200078e0a2c */
[----:B------:R-:W-:Y:S01]  /*13b0*/  IABS R33, R26 ;  /* 0x0000001a00217213 */ /* 0x000fe20000000000 */
[----:B------:R-:W-:Y:S01]  /*13c0*/  IMAD.MOV R25, RZ, RZ, -R5 ;  /* 0x000000ffff197224 */ /* 0x000fe200078e0a05 */
[----:B------:R-:W-:Y:S01]  /*13d0*/  ISETP.GT.U32.AND P4, PT, R44, R9, PT ;  /* 0x000000092c00720c */ /* 0x000fe20003f84070 */
[----:B------:R-:W-:-:S04]  /*13e0*/  IMAD.HI.U32 R5, R6, R31, RZ ;  /* 0x0000001f06057227 */ /* 0x000fc800078e00ff */
[--C-:B------:R-:W-:Y:S01]  /*13f0*/  @!P0 IMAD.IADD R13, R13, 0x1, -R44.reuse ;  /* 0x000000010d0d8824 */ /* 0x100fe200078e0a2c */
[----:B------:R-:W-:Y:S01]  /*1400*/  ISETP.GT.U32.AND P0, PT, R44, R10, PT ;  /* 0x0000000a2c00720c */ /* 0x000fe20003f04070 */
[--C-:B------:R-:W-:Y:S02]  /*1410*/  @!P6 IMAD.IADD R14, R14, 0x1, -R44.reuse ;  /* 0x000000010e0ee824 */ /* 0x100fe400078e0a2c */
[--C-:B------:R-:W-:Y:S01]  /*1420*/  @!P3 IMAD.IADD R15, R15, 0x1, -R44.reuse ;  /* 0x000000010f0fb824 */ /* 0x100fe200078e0a2c */
[C---:B------:R-:W-:Y:S01]  /*1430*/  ISETP.GT.U32.AND P3, PT, R44.reuse, R11, PT ;  /* 0x0000000b2c00720c */ /* 0x040fe20003f64070 */
[----:B------:R-:W-:Y:S01]  /*1440*/  @!P1 IMAD.IADD R17, R17, 0x1, -R44 ;  /* 0x0000000111119824 */ /* 0x000fe200078e0a2c */
[C---:B------:R-:W-:Y:S01]  /*1450*/  ISETP.GT.U32.AND P1, PT, R44.reuse, R12, PT ;  /* 0x0000000c2c00720c */ /* 0x040fe20003f24070 */
[C---:B------:R-:W-:Y:S01]  /*1460*/  IMAD R25, R44.reuse, R25, R27 ;  /* 0x000000192c197224 */ /* 0x040fe200078e021b */
[C---:B------:R-:W-:Y:S01]  /*1470*/  ISETP.GT.U32.AND P6, PT, R44.reuse, R15, PT ;  /* 0x0000000f2c00720c */ /* 0x040fe20003fc4070 */
[----:B------:R-:W-:-:S02]  /*1480*/  IMAD R26, R44, R21, R29 ;  /* 0x000000152c1a7224 */ /* 0x000fc400078e021d */
[----:B------:R-:W-:Y:S02]  /*1490*/  IMAD.U32 R28, RZ, RZ, UR28 ;  /* 0x0000001cff1c7e24 */ /* 0x000fe4000f8e00ff */
[----:B------:R-:W-:Y:S02]  /*14a0*/  IMAD.MOV R27, RZ, RZ, -R5 ;  /* 0x000000ffff1b7224 */ /* 0x000fe400078e0a05 */
[----:B------:R-:W-:Y:S01]  /*14b0*/  IMAD.U32 R21, RZ, RZ, UR29 ;  /* 0x0000001dff157e24 */ /* 0x000fe2000f8e00ff */
[----:B------:R-:W-:Y:S01]  /*14c0*/  IABS R29, R28 ;  /* 0x0000001c001d7213 */ /* 0x000fe20000000000 */
[----:B------:R-:W-:Y:S01]  /*14d0*/  @!P5 IMAD.IADD R8, R8, 0x1, -R44 ;  /* 0x000000010808d824 */ /* 0x000fe200078e0a2c */
[----:B------:R-:W-:Y:S01]  /*14e0*/  ISETP.GT.U32.AND P5, PT, R44, R14, PT ;  /* 0x0000000e2c00720c */ /* 0x000fe20003fa4070 */
[----:B------:R-:W-:-:S04]  /*14f0*/  IMAD.HI.U32 R5, R6, R33, RZ ;  /* 0x0000002106057227 */ /* 0x000fc800078e00ff */
[C---:B------:R-:W-:Y:S01]  /*1500*/  IMAD R27, R44.reuse, R27, R31 ;  /* 0x0000001b2c1b7224 */ /* 0x040fe200078e021f */
[----:B------:R-:W-:Y:S01]  /*1510*/  IABS R31, R21 ;  /* 0x00000015001f7213 */ /* 0x000fe20000000000 */
[----:B------:R-:W-:Y:S02]  /*1520*/  IMAD.MOV R28, RZ, RZ, -R5 ;  /* 0x000000ffff1c7224 */ /* 0x000fe400078e0a05 */
[----:B------:R-:W-:Y:S02]  /*1530*/  IMAD.U32 R21, RZ, RZ, UR30 ;  /* 0x0000001eff157e24 */ /* 0x000fe4000f8e00ff */
[--C-:B------:R-:W-:Y:S01]  /*1540*/  @!P2 IMAD.IADD R7, R7, 0x1, -R44.reuse ;  /* 0x000000010707a824 */ /* 0x100fe200078e0a2c */
[C---:B------:R-:W-:Y:S01]  /*1550*/  ISETP.GT.U32.AND P2, PT, R44.reuse, R13, PT ;  /* 0x0000000d2c00720c */ /* 0x040fe20003f44070 */
[----:B------:R-:W-:Y:S01]  /*1560*/  IMAD R28, R44, R28, R33 ;  /* 0x0000001c2c1c7224 */ /* 0x000fe200078e0221 */
[----:B------:R-:W-:Y:S01]  /*1570*/  IABS R33, R21 ;  /* 0x0000001500217213 */ /* 0x000fe20000000000 */
[--C-:B------:R-:W-:Y:S01]  /*1580*/  @!P0 IMAD.IADD R10, R10, 0x1, -R44.reuse ;  /* 0x000000010a0a8824 */ /* 0x100fe200078e0a2c */
[C---:B------:R-:W-:Y:S01]  /*1590*/  ISETP.GT.U32.AND P0, PT, R44.reuse, R18, PT ;  /* 0x000000122c00720c */ /* 0x040fe20003f04070 */
[--C-:B------:R-:W-:Y:S01]  /*15a0*/  @!P3 IMAD.IADD R11, R11, 0x1, -R44.reuse ;  /* 0x000000010b0bb824 */ /* 0x100fe200078e0a2c */
[----:B------:R-:W-:Y:S01]  /*15b0*/  ISETP.GT.U32.AND P3, PT, R44, R19, PT ;  /* 0x000000132c00720c */ /* 0x000fe20003f64070 */
[----:B------:R-:W-:Y:S01]  /*15c0*/  @!P1 IMAD.IADD R12, R12, 0x1, -R44 ;  /* 0x000000010c0c9824 */ /* 0x000fe200078e0a2c */
[----:B------:R-:W-:Y:S01]  /*15d0*/  ISETP.GT.U32.AND P1, PT, R44, R20, PT ;  /* 0x000000142c00720c */ /* 0x000fe20003f24070 */
[----:B------:R-:W-:-:S04]  /*15e0*/  IMAD.HI.U32 R5, R6, R29, RZ ;  /* 0x0000001d06057227 */ /* 0x000fc800078e00ff */
[----:B------:R-:W-:-:S04]  /*15f0*/  IMAD.HI.U32 R21, R6, R31, RZ ;  /* 0x0000001f06157227 */ /* 0x000fc800078e00ff */
[----:B------:R-:W-:Y:S01]  /*1600*/  IMAD.U32 R30, RZ, RZ, UR31 ;  /* 0x0000001fff1e7e24 */ /* 0x000fe2000f8e00ff */
[----:B------:R-:W-:Y:S01]  /*1610*/  @!P0 IADD3 R18, R18, -R44, RZ ;  /* 0x8000002c12128210 */ /* 0x000fe20007ffe0ff */
[--C-:B------:R-:W-:Y:S01]  /*1620*/  @!P4 IMAD.IADD R9, R9, 0x1, -R44.reuse ;  /* 0x000000010909c824 */ /* 0x100fe200078e0a2c */
[----:B------:R-:W-:Y:S01]  /*1630*/  ISETP.GT.U32.AND P4, PT, R44, R17, PT ;  /* 0x000000112c00720c */ /* 0x000fe20003f84070 */
[----:B------:R-:W-:Y:S01]  /*1640*/  @!P5 IMAD.IADD R14, R14, 0x1, -R44 ;  /* 0x000000010e0ed824 */ /* 0x000fe200078e0a2c */
[C---:B------:R-:W-:Y:S01]  /*1650*/  ISETP.GT.U32.AND P5, PT, R44.reuse, R23, PT ;  /* 0x000000172c00720c */ /* 0x040fe20003fa4070 */
[----:B------:R-:W-:Y:S01]  /*1660*/  IMAD.MOV R5, RZ, RZ, -R5 ;  /* 0x000000ffff057224 */ /* 0x000fe200078e0a05 */
[----:B------:R-:W-:Y:S01]  /*1670*/  IABS R35, R30 ;  /* 0x0000001e00237213 */ /* 0x000fe20000000000 */
[----:B------:R-:W-:Y:S01]  /*1680*/  IMAD.MOV R21, RZ, RZ, -R21 ;  /* 0x000000ffff157224 */ /* 0x000fe200078e0a15 */
[----:B------:R-:W-:Y:S01]  /*1690*/  ISETP.GT.U32.AND P0, PT, R44, R26, PT ;  /* 0x0000001a2c00720c */ /* 0x000fe20003f04070 */
[----:B------:R-:W-:-:S02]  /*16a0*/  IMAD.U32 R32, RZ, RZ, UR32 ;  /* 0x00000020ff207e24 */ /* 0x000fc4000f8e00ff */
[----:B------:R-:W-:Y:S02]  /*16b0*/  IMAD R29, R44, R5, R29 ;  /* 0x000000052c1d7224 */ /* 0x000fe400078e021d */
[----:B------:R-:W-:Y:S01]  /*16c0*/  IMAD.HI.U32 R5, R6, R33, RZ ;  /* 0x0000002106057227 */ /* 0x000fe200078e00ff */
[----:B------:R-:W-:-:S03]  /*16d0*/  IABS R39, R32 ;  /* 0x0000002000277213 */ /* 0x000fc60000000000 */
[C---:B------:R-:W-:Y:S02]  /*16e0*/  IMAD R30, R44.reuse, R21, R31 ;  /* 0x000000152c1e7224 */ /* 0x040fe400078e021f */
[--C-:B------:R-:W-:Y:S01]  /*16f0*/  @!P2 IMAD.IADD R13, R13, 0x1, -R44.reuse ;  /* 0x000000010d0da824 */ /* 0x100fe200078e0a2c */
[C---:B------:R-:W-:Y:S01]  /*1700*/  ISETP.GT.U32.AND P2, PT, R44.reuse, R22, PT ;  /* 0x000000162c00720c */ /* 0x040fe20003f44070 */
[----:B------:R-:W-:Y:S02]  /*1710*/  IMAD.U32 R21, RZ, RZ, UR33 ;  /* 0x00000021ff157e24 */ /* 0x000fe4000f8e00ff */
[----:B------:R-:W-:Y:S02]  /*1720*/  IMAD.MOV R31, RZ, RZ, -R5 ;  /* 0x000000ffff1f7224 */ /* 0x000fe400078e0a05 */
[--C-:B------:R-:W-:Y:S01]  /*1730*/  @!P6 IMAD.IADD R15, R15, 0x1, -R44.reuse ;  /* 0x000000010f0fe824 */ /* 0x100fe200078e0a2c */
[C---:B------:R-:W-:Y:S01]  /*1740*/  ISETP.GT.U32.AND P6, PT, R44.reuse, R24, PT ;  /* 0x000000182c00720c */ /* 0x040fe20003fc4070 */
[--C-:B------:R-:W-:Y:S01]  /*1750*/  @!P3 IMAD.IADD R19, R19, 0x1, -R44.reuse ;  /* 0x000000011313b824 */ /* 0x100fe200078e0a2c */
[----:B------:R-:W-:Y:S01]  /*1760*/  ISETP.GT.U32.AND P3, PT, R44, R27, PT ;  /* 0x0000001b2c00720c */ /* 0x000fe20003f64070 */
[----:B------:R-:W-:Y:S01]  /*1770*/  @!P1 IMAD.IADD R20, R20, 0x1, -R44 ;  /* 0x0000000114149824 */ /* 0x000fe200078e0a2c */
[----:B------:R-:W-:Y:S01]  /*1780*/  ISETP.GT.U32.AND P1, PT, R44, R28, PT ;  /* 0x0000001c2c00720c */ /* 0x000fe20003f24070 */
[----:B------:R-:W-:Y:S01]  /*1790*/  IMAD.HI.U32 R5, R6, R35, RZ ;  /* 0x0000002306057227 */ /* 0x000fe200078e00ff */
[----:B------:R-:W-:-:S03]  /*17a0*/  IABS R41, R21 ;  /* 0x0000001500297213 */ /* 0x000fc60000000000 */
[----:B------:R-:W-:-:S04]  /*17b0*/  IMAD.HI.U32 R21, R6, R39, RZ ;  /* 0x0000002706157227 */ /* 0x000fc800078e00ff */
[C---:B------:R-:W-:Y:S02]  /*17c0*/  IMAD R31, R44.reuse, R31, R33 ;  /* 0x0000001f2c1f7224 */ /* 0x040fe400078e0221 */
[--C-:B------:R-:W-:Y:S01]  /*17d0*/  @!P4 IMAD.IADD R17, R17, 0x1, -R44.reuse ;  /* 0x000000011111c824 */ /* 0x100fe200078e0a2c */
[C---:B------:R-:W-:Y:S01]  /*17e0*/  ISETP.GT.U32.AND P4, PT, R44.reuse, R25, PT ;  /* 0x000000192c00720c */ /* 0x040fe20003f84070 */
[----:B------:R-:W-:Y:S01]  /*17f0*/  @!P5 IMAD.IADD R23, R23, 0x1, -R44 ;  /* 0x000000011717d824 */ /* 0x000fe200078e0a2c */
[----:B------:R-:W-:Y:S01]  /*1800*/  ISETP.GT.U32.AND P5, PT, R44, R30, PT ;  /* 0x0000001e2c00720c */ /* 0x000fe20003fa4070 */
[----:B------:R-:W-:Y:S02]  /*1810*/  IMAD.MOV R32, RZ, RZ, -R5 ;  /* 0x000000ffff207224 */ /* 0x000fe400078e0a05 */
[----:B------:R-:W-:Y:S02]  /*1820*/  IMAD.U32 R33, RZ, RZ, UR34 ;  /* 0x00000022ff217e24 */ /* 0x000fe4000f8e00ff */
[----:B------:R-:W-:-:S02]  /*1830*/  IMAD.MOV R21, RZ, RZ, -R21 ;  /* 0x000000ffff157224 */ /* 0x000fc400078e0a15 */
[----:B------:R-:W-:-:S04]  /*1840*/  IMAD.HI.U32 R5, R6, R41, RZ ;  /* 0x0000002906057227 */ /* 0x000fc800078e00ff */
[----:B------:R-:W-:Y:S01]  /*1850*/  IMAD R32, R44, R32, R35 ;  /* 0x000000202c207224 */ /* 0x000fe200078e0223 */
[----:B------:R-:W-:Y:S01]  /*1860*/  IABS R35, R33 ;  /* 0x0000002100237213 */ /* 0x000fe20000000000 */
[--C-:B------:R-:W-:Y:S01]  /*1870*/  @!P2 IMAD.IADD R22, R22, 0x1, -R44.reuse ;  /* 0x000000011616a824 */ /* 0x100fe200078e0a2c */
[C---:B------:R-:W-:Y:S01]  /*1880*/  ISETP.GT.U32.AND P2, PT, R44.reuse, R29, PT ;  /* 0x0000001d2c00720c */ /* 0x040fe20003f44070 */
[----:B------:R-:W-:Y:S02]  /*1890*/  IMAD R33, R44, R21, R39 ;  /* 0x000000152c217224 */ /* 0x000fe400078e0227 */
[----:B------:R-:W-:Y:S02]  /*18a0*/  IMAD.MOV R5, RZ, RZ, -R5 ;  /* 0x000000ffff057224 */ /* 0x000fe400078e0a05 */
[----:B------:R-:W-:Y:S02]  /*18b0*/  IMAD.U32 R21, RZ, RZ, UR35 ;  /* 0x00000023ff157e24 */ /* 0x000fe4000f8e00ff */
[--C-:B------:R-:W-:Y:S01]  /*18c0*/  @!P6 IMAD.IADD R24, R24, 0x1, -R44.reuse ;  /* 0x000000011818e824 */ /* 0x100fe200078e0a2c */
[----:B------:R-:W-:Y:S01]  /*18d0*/  ISETP.GT.U32.AND P6, PT, R44, R18, PT ;  /* 0x000000122c00720c */ /* 0x000fe20003fc4070 */
[--C-:B------:R-:W-:Y:S01]  /*18e0*/  @!P0 IMAD.IADD R26, R26, 0x1, -R44.reuse ;  /* 0x000000011a1a8824 */ /* 0x100fe200078e0a2c */
[C---:B------:R-:W-:Y:S01]  /*18f0*/  ISETP.GT.U32.AND P0, PT, R44.reuse, R20, PT ;  /* 0x000000142c00720c */ /* 0x040fe20003f04070 */
[--C-:B------:R-:W-:Y:S01]  /*1900*/  @!P3 IMAD.IADD R27, R27, 0x1, -R44.reuse ;  /* 0x000000011b1bb824 */ /* 0x100fe200078e0a2c */
[----:B------:R-:W-:Y:S01]  /*1910*/  ISETP.GT.U32.AND P3, PT, R44, R22, PT ;  /* 0x000000162c00720c */ /* 0x000fe20003f64070 */
[----:B------:R-:W-:Y:S01]  /*1920*/  @!P1 IMAD.IADD R28, R28, 0x1, -R44 ;  /* 0x000000011c1c9824 */ /* 0x000fe200078e0a2c */
[C---:B------:R-:W-:Y:S01]  /*1930*/  ISETP.GT.U32.AND P1, PT, R44.reuse, R23, PT ;  /* 0x000000172c00720c */ /* 0x040fe20003f24070 */
[----:B------:R-:W-:Y:S01]  /*1940*/  IMAD R34, R44, R5, R41 ;  /* 0x000000052c227224 */ /* 0x000fe200078e0229 */
[----:B------:R-:W-:Y:S01]  /*1950*/  IABS R41, R21 ;  /* 0x0000001500297213 */ /* 0x000fe20000000000 */
[----:B------:R-:W-:-:S02]  /*1960*/  IMAD.U32 R39, RZ, RZ, UR37 ;  /* 0x00000025ff277e24 */ /* 0x000fc4000f8e00ff */
[----:B------:R-:W-:-:S03]  /*1970*/  IMAD.HI.U32 R5, R6, R35, RZ ;  /* 0x0000002306057227 */ /* 0x000fc600078e00ff */
[----:B------:R-:W-:Y:S01]  /*1980*/  IABS R47, R39 ;  /* 0x00000027002f7213 */ /* 0x000fe20000000000 */
[--C-:B------:R-:W-:Y:S01]  /*1990*/  @!P4 IMAD.IADD R25, R25, 0x1, -R44.reuse ;  /* 0x000000011919c824 */ /* 0x100fe200078e0a2c */
[----:B------:R-:W-:Y:S01]  /*19a0*/  ISETP.GT.U32.AND P4, PT, R44, R19, PT ;  /* 0x000000132c00720c */ /* 0x000fe20003f84070 */
[----:B------:R-:W-:Y:S01]  /*19b0*/  @!P5 IMAD.IADD R30, R30, 0x1, -R44 ;  /* 0x000000011e1ed824 */ /* 0x000fe200078e0a2c */
[----:B------:R-:W-:Y:S01]  /*19c0*/  ISETP.GT.U32.AND P5, PT, R44, R26, PT ;  /* 0x0000001a2c00720c */ /* 0x000fe20003fa4070 */
[----:B------:R-:W-:Y:S02]  /*19d0*/  IMAD.U32 R38, RZ, RZ, UR36 ;  /* 0x00000024ff267e24 */ /* 0x000fe4000f8e00ff */
[----:B------:R-:W-:Y:S02]  /*19e0*/  IMAD.MOV R21, RZ, RZ, -R5 ;  /* 0x000000ffff157224 */ /* 0x000fe400078e0a05 */
[----:B------:R-:W-:Y:S01]  /*19f0*/  IMAD.HI.U32 R5, R6, R41, RZ ;  /* 0x0000002906057227 */ /* 0x000fe200078e00ff */
[----:B------:R-:W-:-:S03]  /*1a00*/  IABS R45, R38 ;  /* 0x00000026002d7213 */ /* 0x000fc60000000000 */
[----:B------:R-:W-:Y:S02]  /*1a10*/  IMAD.U32 R40, RZ, RZ, UR38 ;  /* 0x00000026ff287e24 */ /* 0x000fe4000f8e00ff */
[----:B------:R-:W-:Y:S01]  /*1a20*/  @!P2 IMAD.IADD R29, R29, 0x1, -R44 ;  /* 0x000000011d1da824 */ /* 0x000fe200078e0a2c */
[----:B------:R-:W-:Y:S01]  /*1a30*/  ISETP.GT.U32.AND P2, PT, R44, R24, PT ;  /* 0x000000182c00720c */ /* 0x000fe20003f44070 */
[----:B------:R-:W-:Y:S01]  /*1a40*/  IMAD.MOV R38, RZ, RZ, -R5 ;  /* 0x000000ffff267224 */ /* 0x000fe200078e0a05 */
[----:B------:R-:W-:Y:S01]  /*1a50*/  IABS R49, R40 ;  /* 0x0000002800317213 */ /* 0x000fe20000000000 */
[----:B------:R-:W-:-:S04]  /*1a60*/  IMAD.HI.U32 R5, R6, R47, RZ ;  /* 0x0000002f06057227 */ /* 0x000fc800078e00ff */
[--C-:B------:R-:W-:Y:S01]  /*1a70*/  @!P6 IMAD.IADD R18, R18, 0x1, -R44.reuse ;  /* 0x000000011212e824 */ /* 0x100fe200078e0a2c */
[----:B------:R-:W-:Y:S01]  /*1a80*/  ISETP.GT.U32.AND P6, PT, R44, R25, PT ;  /* 0x000000192c00720c */ /* 0x000fe20003fc4070 */
[--C-:B------:R-:W-:Y:S01]  /*1a90*/  @!P3 IMAD.IADD R22, R22, 0x1, -R44.reuse ;  /* 0x000000011616b824 */ /* 0x100fe200078e0a2c */
[C---:B------:R-:W-:Y:S01]  /*1aa0*/  ISETP.GT.U32.AND P3, PT, R44.reuse, R28, PT ;  /* 0x0000001c2c00720c */ /* 0x040fe20003f64070 */
[--C-:B------:R-:W-:Y:S01]  /*1ab0*/  @!P1 IMAD.IADD R23, R23, 0x1, -R44.reuse ;  /* 0x0000000117179824 */ /* 0x100fe200078e0a2c */
[----:B------:R-:W-:Y:S01]  /*1ac0*/  ISETP.GT.U32.AND P1, PT, R44, R29, PT ;  /* 0x0000001d2c00720c */ /* 0x000fe20003f24070 */
[--C-:B------:R-:W-:Y:S01]  /*1ad0*/  @!P4 IMAD.IADD R19, R19, 0x1, -R44.reuse ;  /* 0x000000011313c824 */ /* 0x100fe200078e0a2c */
[----:B------:R-:W-:Y:S01]  /*1ae0*/  IADD3 R5, -R5, RZ, RZ ;  /* 0x000000ff05057210 */ /* 0x000fe20007ffe1ff */
[--C-:B------:R-:W-:Y:S01]  /*1af0*/  @!P0 IMAD.IADD R20, R20, 0x1, -R44.reuse ;  /* 0x0000000114148824 */ /* 0x100fe200078e0a2c */
[----:B------:R-:W-:Y:S01]  /*1b00*/  ISETP.GT.U32.AND P0, PT, R44, R27, PT ;  /* 0x0000001b2c00720c */ /* 0x000fe20003f04070 */
[----:B------:R-:W-:Y:S01]  /*1b10*/  @!P5 IMAD.IADD R26, R26, 0x1, -R44 ;  /* 0x000000011a1ad824 */ /* 0x000fe200078e0a2c */
[----:B------:R-:W-:Y:S01]  /*1b20*/  ISETP.GT.U32.AND P4, PT, R44, R30, PT ;  /* 0x0000001e2c00720c */ /* 0x000fe20003f84070 */
[----:B------:R-:W-:Y:S01]  /*1b30*/  IMAD.HI.U32 R39, R6, R49, RZ ;  /* 0x0000003106277227 */ /* 0x000fe200078e00ff */
[----:B------:R-:W-:-:S03]  /*1b40*/  ISETP.GT.U32.AND P5, PT, R44, R33, PT ;  /* 0x000000212c00720c */ /* 0x000fc60003fa4070 */
[C---:B------:R-:W-:Y:S02]  /*1b50*/  IMAD R38, R44.reuse, R38, R41 ;  /* 0x000000262c267224 */ /* 0x040fe400078e0229 */
[C---:B------:R-:W-:Y:S01]  /*1b60*/  IMAD R40, R44.reuse, R5, R47 ;  /* 0x000000052c287224 */ /* 0x040fe200078e022f */
[C---:B------:R-:W-:Y:S01]  /*1b70*/  LOP3.LUT R47, R3.reuse, 0x72, RZ, 0xfc, !PT ;  /* 0x00000072032f7812 */ /* 0x040fe200078efcff */
[C---:B------:R-:W-:Y:S02]  /*1b80*/  IMAD R35, R44.reuse, R21, R35 ;  /* 0x000000152c237224 */ /* 0x040fe400078e0223 */
[----:B------:R-:W-:Y:S02]  /*1b90*/  IMAD.MOV R41, RZ, RZ, -R39 ;  /* 0x000000ffff297224 */ /* 0x000fe400078e0a27 */
[----:B------:R-:W-:Y:S02]  /*1ba0*/  IMAD.U32 R5, RZ, RZ, UR4 ;  /* 0x00000004ff057e24 */ /* 0x000fe4000f8e00ff */
[----:B------:R-:W-:Y:S01]  /*1bb0*/  IMAD R41, R44, R41, R49 ;  /* 0x000000292c297224 */ /* 0x000fe200078e0231 */
[----:B------:R-:W-:Y:S01]  /*1bc0*/  LOP3.LUT R49, R3, 0x6c, RZ, 0xfc, !PT ;  /* 0x0000006c03317812 */ /* 0x000fe200078efcff */
[--C-:B------:R-:W-:Y:S01]  /*1bd0*/  @!P2 IMAD.IADD R24, R24, 0x1, -R44.reuse ;  /* 0x000000011818a824 */ /* 0x100fe200078e0a2c */
[----:B------:R-:W-:Y:S01]  /*1be0*/  IABS R5, R5 ;  /* 0x0000000500057213 */ /* 0x000fe20000000000 */
[--C-:B------:R-:W-:Y:S01]  /*1bf0*/  @!P6 IMAD.IADD R25, R25, 0x1, -R44.reuse ;  /* 0x000000011919e824 */ /* 0x100fe200078e0a2c */
[----:B------:R-:W-:Y:S01]  /*1c00*/  ISETP.GT.U32.AND P2, PT, R44, R31, PT ;  /* 0x0000001f2c00720c */ /* 0x000fe20003f44070 */
[--C-:B------:R-:W-:Y:S01]  /*1c10*/  @!P3 IMAD.IADD R28, R28, 0x1, -R44.reuse ;  /* 0x000000011c1cb824 */ /* 0x100fe200078e0a2c */
[C---:B------:R-:W-:Y:S01]  /*1c20*/  ISETP.GT.U32.AND P6, PT, R44.reuse, R32, PT ;  /* 0x000000202c00720c */ /* 0x040fe20003fc4070 */
[----:B------:R-:W-:Y:S01]  /*1c30*/  @!P1 IMAD.IADD R29, R29, 0x1, -R44 ;  /* 0x000000011d1d9824 */ /* 0x000fe200078e0a2c */
[----:B------:R-:W-:Y:S01]  /*1c40*/  ISETP.GT.U32.AND P3, PT, R44, R35, PT ;  /* 0x000000232c00720c */ /* 0x000fe20003f64070 */
[----:B------:R-:W-:Y:S01]  /*1c50*/  IMAD.HI.U32 R21, R6, R45, RZ ;  /* 0x0000002d06157227 */ /* 0x000fe200078e00ff */
[----:B------:R-:W-:-:S03]  /*1c60*/  ISETP.GT.U32.AND P1, PT, R44, R38, PT ;  /* 0x000000262c00720c */ /* 0x000fc60003f24070 */
[--C-:B------:R-:W-:Y:S01]  /*1c70*/  @!P0 IMAD.IADD R27, R27, 0x1, -R44.reuse ;  /* 0x000000011b1b8824 */ /* 0x100fe200078e0a2c */
[----:B------:R-:W-:Y:S01]  /*1c80*/  ISETP.GT.U32.AND P0, PT, R44, R34, PT ;  /* 0x000000222c00720c */ /* 0x000fe20003f04070 */
[--C-:B------:R-:W-:Y:S01]  /*1c90*/  @!P4 IMAD.IADD R30, R30, 0x1, -R44.reuse ;  /* 0x000000011e1ec824 */ /* 0x100fe200078e0a2c */
[C---:B------:R-:W-:Y:S01]  /*1ca0*/  ISETP.GT.U32.AND P4, PT, R44.reuse, R40, PT ;  /* 0x000000282c00720c */ /* 0x040fe20003f84070 */
[----:B------:R-:W-:Y:S01]  /*1cb0*/  @!P5 IMAD.IADD R33, R33, 0x1, -R44 ;  /* 0x000000012121d824 */ /* 0x000fe200078e0a2c */
[----:B------:R-:W-:Y:S01]  /*1cc0*/  ISETP.GT.U32.AND P5, PT, R44, R41, PT ;  /* 0x000000292c00720c */ /* 0x000fe20003fa4070 */
[----:B------:R-:W-:Y:S01]  /*1cd0*/  IMAD.MOV R21, RZ, RZ, -R21 ;  /* 0x000000ffff157224 */ /* 0x000fe200078e0a15 */
[----:B------:R-:W-:Y:S01]  /*1ce0*/  @!P2 IADD3 R31, R31, -R44, RZ ;  /* 0x8000002c1f1fa210 */ /* 0x000fe20007ffe0ff */
[----:B------:R-:W-:-:S04]  /*1cf0*/  IMAD.HI.U32 R6, R6, R5, RZ ;  /* 0x0000000506067227 */ /* 0x000fc800078e00ff */
[----:B------:R-:W-:Y:S01]  /*1d00*/  IMAD R39, R44, R21, R45 ;  /* 0x000000152c277224 */ /* 0x000fe200078e022d */
[----:B------:R-:W-:Y:S01]  /*1d10*/  LOP3.LUT R45, R3, 0x76, RZ, 0xfc, !PT ;  /* 0x00000076032d7812 */ /* 0x000fe200078efcff */
[----:B------:R-:W-:Y:S02]  /*1d20*/  IMAD.MOV R6, RZ, RZ, -R6 ;  /* 0x000000ffff067224 */ /* 0x000fe400078e0a06 */
[--C-:B------:R-:W-:Y:S01]  /*1d30*/  @!P6 IMAD.IADD R32, R32, 0x1, -R44.reuse ;  /* 0x000000012020e824 */ /* 0x100fe200078e0a2c */
[C---:B------:R-:W-:Y:S01]  /*1d40*/  ISETP.GT.U32.AND P2, PT, R44.reuse, R39, PT ;  /* 0x000000272c00720c */ /* 0x040fe20003f44070 */
[C---:B------:R-:W-:Y:S01]  /*1d50*/  IMAD R42, R44.reuse, R6, R5 ;  /* 0x000000062c2a7224 */ /* 0x040fe200078e0205 */
[C---:B------:R-:W-:Y:S01]  /*1d60*/  ISETP.GT.U32.AND P6, PT, R44.reuse, R31, PT ;  /* 0x0000001f2c00720c */ /* 0x040fe20003fc4070 */
[--C-:B------:R-:W-:Y:S01]  /*1d70*/  @!P3 IMAD.IADD R35, R35, 0x1, -R44.reuse ;  /* 0x000000012323b824 */ /* 0x100fe200078e0a2c */
[----:B------:R-:W-:Y:S01]  /*1d80*/  ISETP.GT.U32.AND P3, PT, R44, R32, PT ;  /* 0x000000202c00720c */ /* 0x000fe20003f64070 */
[--C-:B------:R-:W-:Y:S01]  /*1d90*/  @!P1 IMAD.IADD R38, R38, 0x1, -R44.reuse ;  /* 0x0000000126269824 */ /* 0x100fe200078e0a2c */
[----:B------:R-:W-:Y:S01]  /*1da0*/  ISETP.GT.U32.AND P1, PT, R44, R33, PT ;  /* 0x000000212c00720c */ /* 0x000fe20003f24070 */
[--C-:B------:R-:W-:Y:S01]  /*1db0*/  @!P0 IMAD.IADD R34, R34, 0x1, -R44.reuse ;  /* 0x0000000122228824 */ /* 0x100fe200078e0a2c */
[----:B------:R-:W-:Y:S01]  /*1dc0*/  ISETP.GT.U32.AND P0, PT, R44, R42, PT ;  /* 0x0000002a2c00720c */ /* 0x000fe20003f04070 */
[--C-:B------:R-:W-:Y:S01]  /*1dd0*/  @!P4 IMAD.IADD R40, R40, 0x1, -R44.reuse ;  /* 0x000000012828c824 */ /* 0x100fe200078e0a2c */
[C---:B------:R-:W-:Y:S01]  /*1de0*/  ISETP.GT.U32.AND P4, PT, R44.reuse, R35, PT ;  /* 0x000000232c00720c */ /* 0x040fe20003f84070 */
[--C-:B------:R-:W-:Y:S01]  /*1df0*/  @!P5 IMAD.IADD R41, R41, 0x1, -R44.reuse ;  /* 0x000000012929d824 */ /* 0x100fe200078e0a2c */
[C---:B------:R-:W-:Y:S01]  /*1e00*/  ISETP.GT.U32.AND P5, PT, R44.reuse, R38, PT ;  /* 0x000000262c00720c */ /* 0x040fe20003fa4070 */
[--C-:B------:R-:W-:Y:S01]  /*1e10*/  @!P2 IMAD.IADD R39, R39, 0x1, -R44.reuse ;  /* 0x000000012727a824 */ /* 0x100fe200078e0a2c */
[----:B------:R-:W-:Y:S01]  /*1e20*/  ISETP.GT.U32.AND P2, PT, R44, R34, PT ;  /* 0x000000222c00720c */ /* 0x000fe20003f44070 */
[--C-:B------:R-:W-:Y:S01]  /*1e30*/  @!P6 IMAD.IADD R31, R31, 0x1, -R44.reuse ;  /* 0x000000011f1fe824 */ /* 0x100fe200078e0a2c */
[----:B------:R-:W-:Y:S01]  /*1e40*/  ISETP.GE.AND P6, PT, R2, RZ, PT ;  /* 0x000000ff0200720c */ /* 0x000fe20003fc6270 */
[--C-:B------:R-:W-:Y:S01]  /*1e50*/  @!P3 IMAD.IADD R32, R32, 0x1, -R44.reuse ;  /* 0x000000012020b824 */ /* 0x100fe200078e0a2c */
[C---:B------:R-:W-:Y:S01]  /*1e60*/  ISETP.GT.U32.AND P3, PT, R44.reuse, R41, PT ;  /* 0x000000292c00720c */ /* 0x040fe20003f64070 */
[--C-:B------:R-:W-:Y:S01]  /*1e70*/  @!P1 IMAD.IADD R33, R33, 0x1, -R44.reuse ;  /* 0x0000000121219824 */ /* 0x100fe200078e0a2c */
[----:B------:R-:W-:Y:S01]  /*1e80*/  ISETP.GT.U32.AND P1, PT, R44, R40, PT ;  /* 0x000000282c00720c */ /* 0x000fe20003f24070 */
[--C-:B------:R-:W-:Y:S01]  /*1e90*/  @!P0 IMAD.IADD R42, R42, 0x1, -R44.reuse ;  /* 0x000000012a2a8824 */ /* 0x100fe200078e0a2c */
[----:B------:R-:W-:Y:S01]  /*1ea0*/  ISETP.GT.U32.AND P0, PT, R44, R39, PT ;  /* 0x000000272c00720c */ /* 0x000fe20003f04070 */
[--C-:B------:R-:W-:Y:S01]  /*1eb0*/  @!P4 IMAD.IADD R35, R35, 0x1, -R44.reuse ;  /* 0x000000012323c824 */ /* 0x100fe200078e0a2c */
[----:B------:R-:W-:Y:S01]  /*1ec0*/  ISETP.NE.AND P4, PT, R36, RZ, PT ;  /* 0x000000ff2400720c */ /* 0x000fe20003f85270 */
[----:B------:R-:W-:Y:S01]  /*1ed0*/  @!P5 IMAD.IADD R38, R38, 0x1, -R44 ;  /* 0x000000012626d824 */ /* 0x000fe200078e0a2c */
[----:B------:R-:W-:Y:S01]  /*1ee0*/  ISETP.LE.AND P5, PT, RZ, UR5, PT ;  /* 0x00000005ff007c0c */ /* 0x000fe2000bfa3270 */
[----:B------:R-:W-:Y:S01]  /*1ef0*/  IMAD.MOV.U32 R21, RZ, RZ, R20 ;  /* 0x000000ffff157224 */ /* 0x000fe200078e0014 */
[----:B------:R-:W-:Y:S01]  /*1f00*/  SHF.R.S32.HI R5, RZ, 0x1f, R16 ;  /* 0x0000001fff057819 */ /* 0x000fe20000011410 */
[----:B------:R-:W-:Y:S01]  /*1f10*/  @!P6 IMAD.MOV R4, RZ, RZ, -R4 ;  /* 0x000000ffff04e224 */ /* 0x000fe200078e0a04 */
[----:B------:R-:W-:Y:S01]  /*1f20*/  LOP3.LUT R6, RZ, R37, RZ, 0x33, !PT ;  /* 0x00000025ff067212 */ /* 0x000fe200078e33ff */
[--C-:B------:R-:W-:Y:S01]  /*1f30*/  @!P3 IMAD.IADD R41, R41, 0x1, -R44.reuse ;  /* 0x000000012929b824 */ /* 0x100fe200078e0a2c */
[----:B------:R-:W-:Y:S01]  /*1f40*/  ISETP.LE.AND P3, PT, RZ, UR8, PT ;  /* 0x00000008ff007c0c */ /* 0x000fe2000bf63270 */
[--C-:B------:R-:W-:Y:S01]  /*1f50*/  @!P1 IMAD.IADD R40, R40, 0x1, -R44.reuse ;  /* 0x0000000128289824 */ /* 0x100fe200078e0a2c */
[----:B------:R-:W-:Y:S01]  /*1f60*/  ISETP.LE.AND P1, PT, RZ, UR7, PT ;  /* 0x00000007ff007c0c */ /* 0x000fe2000bf23270 */
[--C-:B------:R-:W-:Y:S01]  /*1f70*/  @!P0 IMAD.IADD R39, R39, 0x1, -R44.reuse ;  /* 0x0000000127278824 */ /* 0x100fe200078e0a2c */
[----:B------:R-:W-:Y:S01]  /*1f80*/  ISETP.LE.AND P0, PT, RZ, UR6, PT ;  /* 0x00000006ff007c0c */ /* 0x000fe2000bf03270 */
[----:B------:R-:W-:Y:S01]  /*1f90*/  @!P2 IMAD.IADD R34, R34, 0x1, -R44 ;  /* 0x000000012222a824 */ /* 0x000fe200078e0a2c */
[----:B------:R-:W-:Y:S01]  /*1fa0*/  @!P4 LOP3.LUT R4, RZ, R36, RZ, 0x33, !PT ;  /* 0x00000024ff04c212 */ /* 0x000fe200078e33ff */
[----:B------:R-:W-:Y:S01]  /*1fb0*/  @!P5 IMAD.MOV R7, RZ, RZ, -R7 ;  /* 0x000000ffff07d224 */ /* 0x000fe200078e0a07 */
[----:B------:R-:W-:Y:S01]  /*1fc0*/  ISETP.LE.AND P4, PT, RZ, UR9, PT ;  /* 0x00000009ff007c0c */ /* 0x000fe2000bf83270 */
[----:B------:R-:W-:Y:S01]  /*1fd0*/  ULDC UR5, c[0x0][0x240] ;  /* 0x0000900000057ab9 */ /* 0x000fe20000000800 */
[----:B------:R-:W-:Y:S01]  /*1fe0*/  ISETP.LE.AND P5, PT, RZ, UR10, PT ;  /* 0x0000000aff007c0c */ /* 0x000fe2000bfa3270 */
[----:B------:R-:W-:Y:S01]  /*1ff0*/  ULDC.64 UR6, c[0x0][0x210] ;  /* 0x0000840000067ab9 */ /* 0x000fe20000000a00 */
[----:B------:R-:W-:Y:S01]  /*2000*/  ISETP.GT.U32.AND P2, PT, R44, R42, PT ;  /* 0x0000002a2c00720c */ /* 0x000fe20003f44070 */
[----:B------:R-:W-:Y:S01]  /*2010*/  @!P3 IMAD.MOV R10, RZ, RZ, -R10 ;  /* 0x000000ffff0ab224 */ /* 0x000fe200078e0a0a */
[----:B------:R-:W-:Y:S01]  /*2020*/  ISETP.LE.AND P3, PT, RZ, UR16, PT ;  /* 0x00000010ff007c0c */ /* 0x000fe2000bf63270 */
[----:B------:R-:W-:Y:S01]  /*2030*/  USHF.R.U32.HI UR8, URZ, 0x4, UR13 ;  /* 0x000000043f087899 */ /* 0x000fe2000801160d */
[----:B------:R-:W-:Y:S01]  /*2040*/  @!P1 IADD3 R9, -R9, RZ, RZ ;  /* 0x000000ff09099210 */ /* 0x000fe20007ffe1ff */
[----:B------:R-:W-:Y:S01]  /*2050*/  @!P0 IMAD.MOV R8, RZ, RZ, -R8 ;  /* 0x000000ffff088224 */ /* 0x000fe200078e0a08 */
[----:B------:R-:W-:Y:S01]  /*2060*/  ISETP.LE.AND P0, PT, RZ, UR11, PT ;  /* 0x0000000bff007c0c */ /* 0x000fe2000bf03270 */
[----:B------:R-:W-:Y:S01]  /*2070*/  USGXT.U32 UR8, UR8, 0xe ;  /* 0x0000000e0808789a */ /* 0x000fe20008000000 */
[----:B------:R-:W-:Y:S01]  /*2080*/  ISETP.LE.AND P1, PT, RZ, UR15, PT ;  /* 0x0000000fff007c0c */ /* 0x000fe2000bf23270 */
[----:B------:R-:W-:Y:S01]  /*2090*/  @!P4 IMAD.MOV R11, RZ, RZ, -R11 ;  /* 0x000000ffff0bc224 */ /* 0x000fe200078e0a0b */
[----:B------:R-:W-:Y:S01]  /*20a0*/  ISETP.LE.AND P4, PT, RZ, UR17, PT ;  /* 0x00000011ff007c0c */ /* 0x000fe2000bf83270 */
[----:B------:R-:W-:Y:S01]  /*20b0*/  @!P5 IMAD.MOV R12, RZ, RZ, -R12 ;  /* 0x000000ffff0cd224 */ /* 0x000fe200078e0a0c */
[----:B------:R-:W-:Y:S01]  /*20c0*/  ISETP.LE.AND P5, PT, RZ, UR18, PT ;  /* 0x00000012ff007c0c */ /* 0x000fe2000bfa3270 */
[----:B------:R-:W-:Y:S01]  /*20d0*/  @!P2 IMAD.IADD R42, R42, 0x1, -R44 ;  /* 0x000000012a2aa824 */ /* 0x000fe200078e0a2c */
[----:B------:R-:W-:Y:S01]  /*20e0*/  ISETP.NE.AND P2, PT, R37, RZ, PT ;  /* 0x000000ff2500720c */ /* 0x000fe20003f45270 */
[----:B------:R-:W-:Y:S01]  /*20f0*/  @!P3 IMAD.MOV R15, RZ, RZ, -R15 ;  /* 0x000000ffff0fb224 */ /* 0x000fe200078e0a0f */
[----:B------:R-:W-:Y:S01]  /*2100*/  ISETP.LE.AND P3, PT, RZ, UR21, PT ;  /* 0x00000015ff007c0c */ /* 0x000fe2000bf63270 */
[-C--:B0-----:R-:W-:Y:S01]  /*2110*/  IMAD R52, R3, R227.reuse, RZ ;  /* 0x000000e303347224 */ /* 0x081fe200078e02ff */
[----:B------:R-:W-:Y:S01]  /*2120*/  LEA.HI R16, R5, R16, RZ, 0x7 ;  /* 0x0000001005107211 */ /* 0x000fe200078f38ff */
[----:B------:R-:W-:Y:S01]  /*2130*/  @!P0 IMAD.MOV R13, RZ, RZ, -R13 ;  /* 0x000000ffff0d8224 */ /* 0x000fe200078e0a0d */
[----:B------:R-:W-:Y:S01]  /*2140*/  ISETP.LE.AND P0, PT, RZ, UR19, PT ;  /* 0x00000013ff007c0c */ /* 0x000fe2000bf03270 */
[----:B------:R-:W-:Y:S01]  /*2150*/  @!P1 IMAD.MOV R14, RZ, RZ, -R14 ;  /* 0x000000ffff0e9224 */ /* 0x000fe200078e0a0e */
[----:B------:R-:W-:Y:S01]  /*2160*/  ISETP.LE.AND P1, PT, RZ, UR20, PT ;  /* 0x00000014ff007c0c */ /* 0x000fe2000bf23270 */
[----:B------:R-:W-:Y:S01]  /*2170*/  @!P4 IMAD.MOV R17, RZ, RZ, -R17 ;  /* 0x000000ffff11c224 */ /* 0x000fe200078e0a11 */
[----:B------:R-:W-:Y:S01]  /*2180*/  ISETP.LE.AND P4, PT, RZ, UR22, PT ;  /* 0x00000016ff007c0c */ /* 0x000fe2000bf83270 */
[----:B------:R-:W-:Y:S01]  /*2190*/  @!P5 IMAD.MOV R18, RZ, RZ, -R18 ;  /* 0x000000ffff12d224 */ /* 0x000fe200078e0a12 */
[----:B------:R-:W-:Y:S01]  /*21a0*/  ISETP.LE.AND P5, PT, RZ, UR23, PT ;  /* 0x00000017ff007c0c */ /* 0x000fe2000bfa3270 */
[----:B------:R-:W-:Y:S01]  /*21b0*/  IMAD R51, R180, R227, RZ ;  /* 0x000000e3b4337224 */ /* 0x000fe200078e02ff */
[----:B------:R-:W-:Y:S01]  /*21c0*/  ISETP.LE.AND P6, PT, RZ, UR4, PT ;  /* 0x00000004ff007c0c */ /* 0x000fe2000bfc3270 */
[----:B------:R-:W-:Y:S01]  /*21d0*/  @!P3 IMAD.MOV R22, RZ, RZ, -R22 ;  /* 0x000000ffff16b224 */ /* 0x000fe200078e0a16 */
[----:B------:R-:W-:Y:S01]  /*21e0*/  ISETP.LE.AND P3, PT, RZ, UR26, PT ;  /* 0x0000001aff007c0c */ /* 0x000fe2000bf63270 */
[----:B------:R-:W-:Y:S01]  /*21f0*/  ULDC UR4, c[0x0][0x234] ;  /* 0x00008d0000047ab9 */ /* 0x000fe20000000800 */
[C---:B------:R-:W-:Y:S01]  /*2200*/  SEL R5, R6.reuse, R18, !P2 ;  /* 0x0000001206057207 */ /* 0x040fe20005000000 */
        /* <DEDUP_REMOVED lines=8> */
[----:B------:R-:W-:Y:S01]  /*2290*/  @!P6 IMAD.MOV R42, RZ, RZ, -R42 ;  /* 0x000000ffff2ae224 */ /* 0x000fe200078e0a2a */
[C---:B------:R-:W-:Y:S01]  /*22a0*/  SEL R20, R6.reuse, R19, !P2 ;  /* 0x0000001306147207 */ /* 0x040fe20005000000 */
[----:B------:R-:W-:Y:S01]  /*22b0*/  @!P3 IMAD.MOV R27, RZ, RZ, -R27 ;  /* 0x000000ffff1bb224 */ /* 0x000fe200078e0a1b */
[----:B------:R-:W-:Y:S01]  /*22c0*/  ISETP.LE.AND P3, PT, RZ, UR31, PT ;  /* 0x0000001fff007c0c */ /* 0x000fe2000bf63270 */
[----:B------:R-:W0:Y:S01]  /*22d0*/  LDC.64 R18, c[0x0][0x218] ;  /* 0x00008600ff127b82 */ /* 0x000e220000000a00 */
        /* <DEDUP_REMOVED lines=9> */
[----:B------:R-:W-:Y:S01]  /*2370*/  IMAD R7, R7, UR5, RZ ;  /* 0x0000000507077c24 */ /* 0x000fe2000f8e02ff */
[C---:B------:R-:W-:Y:S01]  /*2380*/  SEL R8, R6.reuse, R8, !P2 ;  /* 0x0000000806087207 */ /* 0x040fe20005000000 */
[----:B------:R-:W-:Y:S01]  /*2390*/  @!P3 IMAD.MOV R32, RZ, RZ, -R32 ;  /* 0x000000ffff20b224 */ /* 0x000fe200078e0a20 */
[----:B------:R-:W-:Y:S01]  /*23a0*/  ISETP.LE.AND P3, PT, RZ, UR36, PT ;  /* 0x00000024ff007c0c */ /* 0x000fe2000bf63270 */
[----:B------:R-:W-:Y:S01]  /*23b0*/  IMAD R125, R5, UR5, RZ ;  /* 0x00000005057d7c24 */ /* 0x000fe2000f8e02ff */
[----:B------:R-:W-:Y:S01]  /*23c0*/  SEL R9, R6, R9, !P2 ;  /* 0x0000000906097207 */ /* 0x000fe20005000000 */
[----:B------:R-:W-:Y:S01]  /*23d0*/  @!P0 IMAD.MOV R30, RZ, RZ, -R30 ;  /* 0x000000ffff1e8224 */ /* 0x000fe200078e0a1e */
[----:B------:R-:W-:Y:S01]  /*23e0*/  ISETP.LE.AND P0, PT, RZ, UR34, PT ;  /* 0x00000022ff007c0c */ /* 0x000fe2000bf03270 */
[----:B------:R-:W-:Y:S01]  /*23f0*/  @!P1 IMAD.MOV R31, RZ, RZ, -R31 ;  /* 0x000000ffff1f9224 */ /* 0x000fe200078e0a1f */
[----:B------:R-:W-:Y:S01]  /*2400*/  ISETP.LE.AND P1, PT, RZ, UR35, PT ;  /* 0x00000023ff007c0c */ /* 0x000fe2000bf23270 */
[----:B------:R-:W-:Y:S01]  /*2410*/  @!P4 IMAD.MOV R33, RZ, RZ, -R33 ;  /* 0x000000ffff21c224 */ /* 0x000fe200078e0a21 */
[----:B------:R-:W-:Y:S01]  /*2420*/  ISETP.LE.AND P4, PT, RZ, UR37, PT ;  /* 0x00000025ff007c0c */ /* 0x000fe2000bf83270 */
[----:B------:R-:W-:Y:S01]  /*2430*/  IMAD R36, R8, UR5, RZ ;  /* 0x0000000508247c24 */ /* 0x000fe2000f8e02ff */
[----:B------:R-:W-:Y:S01]  /*2440*/  @!P5 IADD3 R34, -R34, RZ, RZ ;  /* 0x000000ff2222d210 */ /* 0x000fe20007ffe1ff */
[----:B------:R-:W-:Y:S01]  /*2450*/  IMAD R9, R9, UR5, RZ ;  /* 0x0000000509097c24 */ /* 0x000fe2000f8e02ff */
[----:B------:R-:W-:Y:S01]  /*2460*/  ISETP.LE.AND P5, PT, RZ, UR38, PT ;  /* 0x00000026ff007c0c */ /* 0x000fe2000bfa3270 */
[----:B------:R-:W-:Y:S01]  /*2470*/  @!P3 IMAD.MOV R39, RZ, RZ, -R39 ;  /* 0x000000ffff27b224 */ /* 0x000fe200078e0a27 */
[----:B------:R-:W-:Y:S01]  /*2480*/  SEL R10, R6, R10, !P2 ;  /* 0x0000000a060a7207 */ /* 0x000fe20005000000 */
[----:B------:R-:W-:Y:S01]  /*2490*/  IMAD R20, R20, UR5, RZ ;  /* 0x0000000514147c24 */ /* 0x000fe2000f8e02ff */
[C---:B------:R-:W-:Y:S01]  /*24a0*/  SEL R11, R6.reuse, R11, !P2 ;  /* 0x0000000b060b7207 */ /* 0x040fe20005000000 */
[----:B------:R-:W-:Y:S01]  /*24b0*/  @!P0 IMAD.MOV R35, RZ, RZ, -R35 ;  /* 0x000000ffff238224 */ /* 0x000fe200078e0a23 */
[C---:B------:R-:W-:Y:S01]  /*24c0*/  SEL R12, R6.reuse, R12, !P2 ;  /* 0x0000000c060c7207 */ /* 0x040fe20005000000 */
[----:B------:R-:W-:Y:S01]  /*24d0*/  @!P1 IMAD.MOV R38, RZ, RZ, -R38 ;  /* 0x000000ffff269224 */ /* 0x000fe200078e0a26 */
[C---:B------:R-:W-:Y:S01]  /*24e0*/  SEL R13, R6.reuse, R13, !P2 ;  /* 0x0000000d060d7207 */ /* 0x040fe20005000000 */
[----:B------:R-:W-:Y:S01]  /*24f0*/  @!P4 IMAD.MOV R40, RZ, RZ, -R40 ;  /* 0x000000ffff28c224 */ /* 0x000fe200078e0a28 */
[----:B------:R-:W-:Y:S01]  /*2500*/  SEL R14, R6, R14, !P2 ;  /* 0x0000000e060e7207 */ /* 0x000fe20005000000 */
[----:B------:R-:W-:Y:S01]  /*2510*/  IMAD R10, R10, UR5, RZ ;  /* 0x000000050a0a7c24 */ /* 0x000fe2000f8e02ff */
[C---:B------:R-:W-:Y:S01]  /*2520*/  SEL R15, R6.reuse, R15, !P2 ;  /* 0x0000000f060f7207 */ /* 0x040fe20005000000 */
[----:B------:R-:W-:Y:S01]  /*2530*/  @!P5 IMAD.MOV R41, RZ, RZ, -R41 ;  /* 0x000000ffff29d224 */ /* 0x000fe200078e0a29 */
[C---:B------:R-:W-:Y:S01]  /*2540*/  SEL R17, R6.reuse, R17, !P2 ;  /* 0x0000001106117207 */ /* 0x040fe20005000000 */
[----:B------:R-:W-:Y:S01]  /*2550*/  IMAD R11, R11, UR5, RZ ;  /* 0x000000050b0b7c24 */ /* 0x000fe2000f8e02ff */
[----:B------:R-:W-:Y:S01]  /*2560*/  SEL R21, R6, R21, !P2 ;  /* 0x0000001506157207 */ /* 0x000fe20005000000 */
[----:B------:R-:W-:Y:S01]  /*2570*/  IMAD R12, R12, UR5, RZ ;  /* 0x000000050c0c7c24 */ /* 0x000fe2000f8e02ff */
[----:B------:R-:W-:Y:S01]  /*2580*/  SEL R22, R6, R22, !P2 ;  /* 0x0000001606167207 */ /* 0x000fe20005000000 */
[----:B------:R-:W-:Y:S01]  /*2590*/  IMAD R13, R13, UR5, RZ ;  /* 0x000000050d0d7c24 */ /* 0x000fe2000f8e02ff */
[-C--:B0-----:R-:W-:Y:S01]  /*25a0*/  LEA R8, P6, R7, R18.reuse, 0x1 ;  /* 0x0000001207087211 */ /* 0x081fe200078c08ff */
[----:B------:R-:W-:Y:S01]  /*25b0*/  IMAD R113, R14, UR5, RZ ;  /* 0x000000050e717c24 */ /* 0x000fe2000f8e02ff */
[----:B------:R-:W-:Y:S01]  /*25c0*/  LEA R92, P1, R36, R18, 0x1 ;  /* 0x00000012245c7211 */ /* 0x000fe200078208ff */
[----:B------:R-:W-:Y:S01]  /*25d0*/  IMAD R115, R15, UR5, RZ ;  /* 0x000000050f737c24 */ /* 0x000fe2000f8e02ff */
[C---:B------:R-:W-:Y:S01]  /*25e0*/  SEL R23, R6.reuse, R23, !P2 ;  /* 0x0000001706177207 */ /* 0x040fe20005000000 */
[----:B------:R-:W-:Y:S01]  /*25f0*/  IMAD R17, R17, UR5, RZ ;  /* 0x0000000511117c24 */ /* 0x000fe2000f8e02ff */
[C---:B------:R-:W-:Y:S01]  /*2600*/  SEL R24, R6.reuse, R24, !P2 ;  /* 0x0000001806187207 */ /* 0x040fe20005000000 */
[----:B------:R-:W-:Y:S01]  /*2610*/  IMAD R21, R21, UR5, RZ ;  /* 0x0000000515157c24 */ /* 0x000fe2000f8e02ff */
[----:B------:R-:W-:Y:S01]  /*2620*/  SEL R25, R6, R25, !P2 ;  /* 0x0000001906197207 */ /* 0x000fe20005000000 */
[----:B------:R-:W-:Y:S01]  /*2630*/  IMAD R22, R22, UR5, RZ ;  /* 0x0000000516167c24 */ /* 0x000fe2000f8e02ff */
[----:B------:R-:W-:Y:S01]  /*2640*/  SEL R26, R6, R26, !P2 ;  /* 0x0000001a061a7207 */ /* 0x000fe20005000000 */
[----:B------:R-:W-:Y:S01]  /*2650*/  IMAD R4, R4, UR4, RZ ;  /* 0x0000000404047c24 */ /* 0x000fe2000f8e02ff */
[C---:B------:R-:W-:Y:S01]  /*2660*/  SEL R27, R6.reuse, R27, !P2 ;  /* 0x0000001b061b7207 */ /* 0x040fe20005000000 */
        /* <DEDUP_REMOVED lines=27> */
[-C--:B------:R-:W-:Y:S01]  /*2820*/  LEA.HI.X.SX32 R56, R7, R19.reuse, 0x1, P6 ;  /* 0x0000001307387211 */ /* 0x080fe200030f0eff */
[----:B------:R-:W-:Y:S01]  /*2830*/  IMAD R39, R39, UR5, RZ ;  /* 0x0000000527277c24 */ /* 0x000fe2000f8e02ff */
[----:B------:R-:W-:Y:S01]  /*2840*/  LEA.HI.X.SX32 R15, R36, R19, 0x1, P1 ;  /* 0x00000013240f7211 */ /* 0x000fe200008f0eff */
[----:B------:R-:W-:Y:S01]  /*2850*/  IMAD R14, R6, UR5, RZ ;  /* 0x00000005060e7c24 */ /* 0x000fe2000f8e02ff */
[-C--:B------:R-:W-:Y:S01]  /*2860*/  LEA R91, P2, R9, R18.reuse, 0x1 ;  /* 0x00000012095b7211 */ /* 0x080fe200078408ff */
[----:B------:R-:W-:Y:S01]  /*2870*/  IMAD R40, R40, UR5, RZ ;  /* 0x0000000528287c24 */ /* 0x000fe2000f8e02ff */
[-C--:B------:R-:W-:Y:S01]  /*2880*/  LEA R90, P3, R10, R18.reuse, 0x1 ;  /* 0x000000120a5a7211 */ /* 0x080fe200078608ff */
[----:B------:R-:W-:Y:S01]  /*2890*/  IMAD R41, R41, UR5, RZ ;  /* 0x0000000529297c24 */ /* 0x000fe2000f8e02ff */
[-C--:B------:R-:W-:Y:S01]  /*28a0*/  LEA R89, P4, R11, R18.reuse, 0x1 ;  /* 0x000000120b597211 */ /* 0x080fe200078808ff */
[----:B------:R-:W-:Y:S01]  /*28b0*/  UMOV UR4, URZ ;  /* 0x0000003f00047c82 */ /* 0x000fe20008000000 */
[-C--:B------:R-:W-:Y:S01]  /*28c0*/  LEA R117, P5, R12, R18.reuse, 0x1 ;  /* 0x000000120c757211 */ /* 0x080fe200078a08ff */
[----:B------:R-:W-:Y:S01]  /*28d0*/  UMOV UR5, URZ ;  /* 0x0000003f00057c82 */ /* 0x000fe20008000000 */
[-C--:B------:R-:W-:Y:S01]  /*28e0*/  LEA R110, P6, R13, R18.reuse, 0x1 ;  /* 0x000000120d6e7211 */ /* 0x080fe200078c08ff */
[-C--:B------:R-:W-:Y:S01]  /*28f0*/  IMAD R52, R182, R227.reuse, RZ ;  /* 0x000000e3b6347224 */ /* 0x080fe200078e02ff */
[-C--:B------:R-:W-:Y:S01]  /*2900*/  LEA R112, P1, R113, R18.reuse, 0x1 ;  /* 0x0000001271707211 */ /* 0x080fe200078208ff */
[----:B------:R-:W-:Y:S01]  /*2910*/  IMAD R51, R183, R227, RZ ;  /* 0x000000e3b7337224 */ /* 0x000fe200078e02ff */
[----:B------:R-:W-:Y:S01]  /*2920*/  LEA.HI.X.SX32 R5, R9, R19, 0x1, P2 ;  /* 0x0000001309057211 */ /* 0x000fe200010f0eff */
        /* <DEDUP_REMOVED lines=10> */
[-C--:B------:R-:W-:Y:S01]  /*29d0*/  IMAD R51, R192, R227.reuse, RZ ;  /* 0x000000e3c0337224 */ /* 0x080fe200078e02ff */
[-C--:B------:R-:W-:Y:S01]  /*29e0*/  LEA R114, P2, R115, R18.reuse, 0x1 ;  /* 0x0000001273727211 */ /* 0x080fe200078408ff */
        /* <DEDUP_REMOVED lines=10> */
[----:B------:R-:W-:Y:S01]  /*2a90*/  IMAD R49, R49, R227, RZ ;  /* 0x000000e331317224 */ /* 0x000fe200078e02ff */
[----:B------:R-:W-:Y:S01]  /*2aa0*/  LEA R118, P0, R4, UR6, 0x1 ;  /* 0x0000000604767c11 */ /* 0x000fe2000f8008ff */
[----:B------:R-:W-:Y:S01]  /*2ab0*/  UIADD3 UR6, UR13, 0x4000, URZ ;  /* 0x000040000d067890 */ /* 0x000fe2000fffe03f */
[----:B------:R-:W-:Y:S01]  /*2ac0*/  LEA.HI.X.SX32 R115, R115, R19, 0x1, P2 ;  /* 0x0000001373737211 */ /* 0x000fe200010f0eff */
[----:B------:R-:W-:Y:S01]  /*2ad0*/  IMAD R50, R50, R227, RZ ;  /* 0x000000e332327224 */ /* 0x000fe200078e02ff */
[-C--:B------:R-:W-:Y:S01]  /*2ae0*/  LEA.HI.X.SX32 R123, R17, R19.reuse, 0x1, P3 ;  /* 0x00000013117b7211 */ /* 0x080fe200018f0eff */
[----:B------:R-:W-:Y:S01]  /*2af0*/  USHF.R.U32.HI UR10, URZ, 0x4, UR6 ;  /* 0x000000043f0a7899 */ /* 0x000fe20008011606 */
[-C--:B------:R-:W-:Y:S01]  /*2b00*/  LEA.HI.X.SX32 R125, R125, R19.reuse, 0x1, P4 ;  /* 0x000000137d7d7211 */ /* 0x080fe200020f0eff */
[----:B------:R-:W-:Y:S01]  /*2b10*/  UIADD3 UR6, UP0, UR8, 0x80, URZ ;  /* 0x0000008008067890 */ /* 0x000fe2000ff1e03f */
[-C--:B------:R-:W-:Y:S01]  /*2b20*/  LEA.HI.X.SX32 R126, R20, R19.reuse, 0x1, P5 ;  /* 0x00000013147e7211 */ /* 0x080fe200028f0eff */
[----:B------:R-:W-:Y:S01]  /*2b30*/  USGXT.U32 UR10, UR10, 0xe ;  /* 0x0000000e0a0a789a */ /* 0x000fe20008000000 */
        /* <DEDUP_REMOVED lines=52> */
[----:B------:R-:W-:Y:S01]  /*2e80*/  LEA.HI.X.SX32 R119, R4, UR7, 0x1, P0 ;  /* 0x0000000704777c11 */ /* 0x000fe200080f0eff */
[----:B------:R-:W-:Y:S01]  /*2e90*/  UIADD3.X UR7, UR4, 0x40000040, URZ, UP0, !UPT ;  /* 0x4000004004077890 */ /* 0x000fe200087fe43f */
[-C--:B------:R-:W-:Y:S01]  /*2ea0*/  LEA R156, P2, R35, R18.reuse, 0x1 ;  /* 0x00000012239c7211 */ /* 0x080fe200078408ff */
[----:B------:R-:W-:Y:S01]  /*2eb0*/  UIADD3 UR9, UP0, UR10, 0x2, URZ ;  /* 0x000000020a097890 */ /* 0x000fe2000ff1e03f */
[-C--:B------:R-:W-:Y:S01]  /*2ec0*/  LEA R160, P3, R38, R18.reuse, 0x1 ;  /* 0x0000001226a07211 */ /* 0x080fe200078608ff */
[-C--:B------:R-:W-:Y:S01]  /*2ed0*/  IMAD R234, R218, R227.reuse, RZ ;  /* 0x000000e3daea7224 */ /* 0x080fe200078e02ff */
[-C--:B------:R-:W-:Y:S01]  /*2ee0*/  LEA R96, P4, R39, R18.reuse, 0x1 ;  /* 0x0000001227607211 */ /* 0x080fe200078808ff */
[----:B------:R-:W-:Y:S01]  /*2ef0*/  UIADD3.X UR11, UR5, 0x40000040, URZ, UP0, !UPT ;  /* 0x40000040050b7890 */ /* 0x000fe200087fe43f */
[-C--:B------:R-:W-:Y:S01]  /*2f00*/  LEA R95, P5, R40, R18.reuse, 0x1 ;  /* 0x00000012285f7211 */ /* 0x080fe200078a08ff */
[-C--:B------:R-:W-:Y:S01]  /*2f10*/  IMAD R233, R219, R227.reuse, RZ ;  /* 0x000000e3dbe97224 */ /* 0x080fe200078e02ff */
[-C--:B------:R-:W-:Y:S01]  /*2f20*/  LEA R94, P6, R41, R18.reuse, 0x1 ;  /* 0x00000012295e7211 */ /* 0x080fe200078c08ff */
[-C--:B------:R-:W-:Y:S01]  /*2f30*/  IMAD R232, R221, R227.reuse, RZ ;  /* 0x000000e3dde87224 */ /* 0x080fe200078e02ff */
[----:B------:R-:W-:Y:S01]  /*2f40*/  LEA R93, P1, R14, R18, 0x1 ;  /* 0x000000120e5d7211 */ /* 0x000fe200078208ff */
[----:B------:R-:W-:Y:S01]  /*2f50*/  IMAD R231, R222, R227, RZ ;  /* 0x000000e3dee77224 */ /* 0x000fe200078e02ff */
[----:B------:R-:W-:Y:S01]  /*2f60*/  LEA.HI.X.SX32 R157, R35, R19, 0x1, P2 ;  /* 0x00000013239d7211 */ /* 0x000fe200010f0eff */
[----:B------:R-:W-:Y:S01]  /*2f70*/  IMAD R230, R223, R227, RZ ;  /* 0x000000e3dfe67224 */ /* 0x000fe200078e02ff */
[----:B------:R-:W-:Y:S01]  /*2f80*/  LEA.HI.X.SX32 R158, R38, R19, 0x1, P3 ;  /* 0x00000013269e7211 */ /* 0x000fe200018f0eff */
[----:B------:R-:W-:Y:S01]  /*2f90*/  IMAD R229, R224, R227, RZ ;  /* 0x000000e3e0e57224 */ /* 0x000fe200078e02ff */
[----:B------:R-:W-:Y:S01]  /*2fa0*/  LEA.HI.X.SX32 R11, R39, R19, 0x1, P4 ;  /* 0x00000013270b7211 */ /* 0x000fe200020f0eff */
[----:B------:R-:W-:Y:S01]  /*2fb0*/  IMAD R228, R225, R227, RZ ;  /* 0x000000e3e1e47224 */ /* 0x000fe200078e02ff */
[----:B------:R-:W-:-:S02]  /*2fc0*/  LEA.HI.X.SX32 R12, R40, R19, 0x1, P5 ;  /* 0x00000013280c7211 */ /* 0x000fc400028f0eff */
[----:B------:R-:W-:Y:S02]  /*2fd0*/  CS2R R24, SRZ ;  /* 0x0000000000187805 */ /* 0x000fe4000001ff00 */
[-C--:B------:R-:W-:Y:S02]  /*2fe0*/  LEA.HI.X.SX32 R13, R41, R19.reuse, 0x1, P6 ;  /* 0x00000013290d7211 */ /* 0x080fe400030f0eff */
[----:B------:R-:W-:Y:S02]  /*2ff0*/  CS2R R26, SRZ ;  /* 0x00000000001a7805 */ /* 0x000fe4000001ff00 */
[----:B------:R-:W-:Y:S02]  /*3000*/  LEA.HI.X.SX32 R14, R14, R19, 0x1, P1 ;  /* 0x000000130e0e7211 */ /* 0x000fe400008f0eff */
[----:B------:R-:W-:Y:S02]  /*3010*/  CS2R R28, SRZ ;  /* 0x00000000001c7805 */ /* 0x000fe4000001ff00 */
[----:B------:R-:W-:-:S02]  /*3020*/  LEA.HI R18, R0, 0x7e, RZ, 0x1a ;  /* 0x0000007e00127811 */ /* 0x000fc400078fd0ff */
[----:B------:R-:W-:Y:S02]  /*3030*/  CS2R R30, SRZ ;  /* 0x00000000001e7805 */ /* 0x000fe4000001ff00 */
[C---:B------:R-:W-:Y:S02]  /*3040*/  LEA.HI R19, R0.reuse, 0x6e, RZ, 0x1a ;  /* 0x0000006e00137811 */ /* 0x040fe400078fd0ff */
[----:B------:R-:W-:Y:S02]  /*3050*/  CS2R R32, SRZ ;  /* 0x0000000000207805 */ /* 0x000fe4000001ff00 */
[----:B------:R-:W-:Y:S01]  /*3060*/  LEA.HI R20, R0, 0x5e, RZ, 0x1a ;  /* 0x0000005e00147811 */ /* 0x000fe200078fd0ff */
[-C--:B------:R-:W-:Y:S01]  /*3070*/  IMAD R18, R18, R227.reuse, RZ ;  /* 0x000000e312127224 */ /* 0x080fe200078e02ff */
[C---:B------:R-:W-:Y:S01]  /*3080*/  LEA.HI R21, R0.reuse, 0x4e, RZ, 0x1a ;  /* 0x0000004e00157811 */ /* 0x040fe200078fd0ff */
[-C--:B------:R-:W-:Y:S01]  /*3090*/  IMAD R19, R19, R227.reuse, RZ ;  /* 0x000000e313137224 */ /* 0x080fe200078e02ff */
[----:B------:R-:W-:Y:S01]  /*30a0*/  LEA.HI R22, R0, 0x3e, RZ, 0x1a ;  /* 0x0000003e00167811 */ /* 0x000fe200078fd0ff */
[-C--:B------:R-:W-:Y:S01]  /*30b0*/  IMAD R20, R20, R227.reuse, RZ ;  /* 0x000000e314147224 */ /* 0x080fe200078e02ff */
[C---:B------:R-:W-:Y:S01]  /*30c0*/  LEA.HI R23, R0.reuse, 0x2e, RZ, 0x1a ;  /* 0x0000002e00177811 */ /* 0x040fe200078fd0ff */
[-C--:B------:R-:W-:Y:S01]  /*30d0*/  IMAD R21, R21, R227.reuse, RZ ;  /* 0x000000e315157224 */ /* 0x080fe200078e02ff */
[----:B------:R-:W-:Y:S01]  /*30e0*/  LEA.HI R40, R0, 0x1e, RZ, 0x1a ;  /* 0x0000001e00287811 */ /* 0x000fe200078fd0ff */
[-C--:B------:R-:W-:Y:S01]  /*30f0*/  IMAD R22, R22, R227.reuse, RZ ;  /* 0x000000e316167224 */ /* 0x080fe200078e02ff */
[----:B------:R-:W-:Y:S01]  /*3100*/  LEA.HI R41, R0, 0xe, RZ, 0x1a ;  /* 0x0000000e00297811 */ /* 0x000fe200078fd0ff */
[-C--:B------:R-:W-:Y:S01]  /*3110*/  IMAD R23, R23, R227.reuse, RZ ;  /* 0x000000e317177224 */ /* 0x080fe200078e02ff */
[C---:B------:R-:W-:Y:S01]  /*3120*/  LOP3.LUT R42, R3.reuse, 0x7c, RZ, 0xfc, !PT ;  /* 0x0000007c032a7812 */ /* 0x040fe200078efcff */
[-C--:B------:R-:W-:Y:S01]  /*3130*/  IMAD R40, R40, R227.reuse, RZ ;  /* 0x000000e328287224 */ /* 0x080fe200078e02ff */
[----:B------:R-:W-:Y:S01]  /*3140*/  LOP3.LUT R44, R3, 0x78, RZ, 0xfc, !PT ;  /* 0x00000078032c7812 */ /* 0x000fe200078efcff */
[-C--:B------:R-:W-:Y:S01]  /*3150*/  IMAD R41, R41, R227.reuse, RZ ;  /* 0x000000e329297224 */ /* 0x080fe200078e02ff */
[C---:B------:R-:W-:Y:S01]  /*3160*/  LOP3.LUT R4, R3.reuse, 0x68, RZ, 0xfc, !PT ;  /* 0x0000006803047812 */ /* 0x040fe200078efcff */
[-C--:B------:R-:W-:Y:S01]  /*3170*/  IMAD R42, R42, R227.reuse, RZ ;  /* 0x000000e32a2a7224 */ /* 0x080fe200078e02ff */
[C---:B------:R-:W-:Y:S01]  /*3180*/  LOP3.LUT R9, R3.reuse, 0x66, RZ, 0xfc, !PT ;  /* 0x0000006603097812 */ /* 0x040fe200078efcff */
[-C--:B------:R-:W-:Y:S01]  /*3190*/  IMAD R44, R44, R227.reuse, RZ ;  /* 0x000000e32c2c7224 */ /* 0x080fe200078e02ff */
[----:B------:R-:W-:Y:S01]  /*31a0*/  LOP3.LUT R10, R3, 0x64, RZ, 0xfc, !PT ;  /* 0x00000064030a7812 */ /* 0x000fe200078efcff */
[-C--:B------:R-:W-:Y:S01]  /*31b0*/  IMAD R4, R4, R227.reuse, RZ ;  /* 0x000000e304047224 */ /* 0x080fe200078e02ff */
[----:B------:R-:W-:Y:S01]  /*31c0*/  CS2R R34, SRZ ;  /* 0x0000000000227805 */ /* 0x000fe2000001ff00 */
[-C--:B------:R-:W-:Y:S01]  /*31d0*/  IMAD R9, R9, R227.reuse, RZ ;  /* 0x000000e309097224 */ /* 0x080fe200078e02ff */
[----:B------:R-:W-:Y:S01]  /*31e0*/  CS2R R36, SRZ ;  /* 0x0000000000247805 */ /* 0x000fe2000001ff00 */
[-C--:B------:R-:W-:Y:S01]  /*31f0*/  IMAD R10, R10, R227.reuse, RZ ;  /* 0x000000e30a0a7224 */ /* 0x080fe200078e02ff */
[----:B------:R-:W-:Y:S01]  /*3200*/  CS2R R38, SRZ ;  /* 0x0000000000267805 */ /* 0x000fe2000001ff00 */
[----:B------:R-:W-:Y:S01]  /*3210*/  UMOV UR4, UR6 ;  /* 0x0000000600047c82 */ /* 0x000fe20008000000 */
[----:B------:R-:W-:Y:S01]  /*3220*/  UMOV UR5, UR7 ;  /* 0x0000000700057c82 */ /* 0x000fe20008000000 */
[----:B------:R-:W-:Y:S01]  /*3230*/  IMAD R227, R226, R227, RZ ;  /* 0x000000e3e2e37224 */ /* 0x000fe200078e02ff */
[----:B------:R-:W-:Y:S01]  /*3240*/  SHF.R.S32.HI R16, RZ, 0x7, R16 ;  /* 0x00000007ff107819 */ /* 0x000fe20000011410 */
[----:B------:R-:W-:Y:S01]  /*3250*/  UMOV UR6, UR9 ;  /* 0x0000000900067c82 */ /* 0x000fe20008000000 */
[----:B------:R-:W-:Y:S01]  /*3260*/  UMOV UR7, UR11 ;  /* 0x0000000b00077c82 */ /* 0x000fe20008000000 */
[----:B------:R-:W-:-:S02]  /*3270*/  UIADD3.64 UR16, UR4, 0x80, URZ ;  /* 0x0000008004107897 */ /* 0x000fc4000fffe03f */
[----:B------:R-:W-:Y:S02]  /*3280*/  UIADD3.64 UR20, UR4, 0x100, URZ ;  /* 0x0000010004147897 */ /* 0x000fe4000fffe03f */
[----:B------:R-:W-:Y:S02]  /*3290*/  UIADD3.64 UR24, UR4, 0x180, URZ ;  /* 0x0000018004187897 */ /* 0x000fe4000fffe03f */
[----:B------:R-:W-:Y:S02]  /*32a0*/  UIADD3.64 UR28, UR4, 0x200, URZ ;  /* 0x00000200041c7897 */ /* 0x000fe4000fffe03f */
[----:B------:R-:W-:Y:S02]  /*32b0*/  UIADD3.64 UR32, UR4, 0x280, URZ ;  /* 0x0000028004207897 */ /* 0x000fe4000fffe03f */
[----:B------:R-:W-:Y:S02]  /*32c0*/  UIADD3.64 UR36, UR4, 0x300, URZ ;  /* 0x0000030004247897 */ /* 0x000fe4000fffe03f */
[----:B------:R-:W-:-:S02]  /*32d0*/  UIADD3.64 UR18, UR6, 0x2, URZ ;  /* 0x0000000206127897 */ /* 0x000fc4000fffe03f */
[----:B------:R-:W-:Y:S02]  /*32e0*/  UIADD3.64 UR22, UR6, 0x4, URZ ;  /* 0x0000000406167897 */ /* 0x000fe4000fffe03f */
[----:B------:R-:W-:Y:S02]  /*32f0*/  UIADD3.64 UR26, UR6, 0xfe, URZ ;  /* 0x000000fe061a7897 */ /* 0x000fe4000fffe03f */
[----:B------:R-:W-:Y:S02]  /*3300*/  UIADD3.64 UR30, UR6, 0x100, URZ ;  /* 0x00000100061e7897 */ /* 0x000fe4000fffe03f */
[----:B------:R-:W-:Y:S02]  /*3310*/  UIADD3.64 UR34, UR6, 0x102, URZ ;  /* 0x0000010206227897 */ /* 0x000fe4000fffe03f */
[----:B------:R-:W-:Y:S01]  /*3320*/  UIADD3.64 UR38, UR6, 0x104, URZ ;  /* 0x0000010406267897 */ /* 0x000fe2000fffe03f */
[----:B------:R-:W-:-:S11]  /*3330*/  ULDC UR15, c[0x0][0x230] ;  /* 0x00008c00000f7ab9 */ /* 0x000fd60000000800 */
.L_x_1:
[----:B------:R-:W0:Y:S01]  /*3340*/  LDC R52, c[0x0][0x238] ;  /* 0x00008e00ff347b82 */ /* 0x000e220000000800 */
[----:B------:R-:W-:Y:S02]  /*3350*/  ISETP.GE.AND P5, PT, R3, UR15, PT ;  /* 0x0000000f03007c0c */ /* 0x000fe4000bfa6270 */
[----:B------:R-:W-:Y:S02]  /*3360*/  ISETP.GE.AND P3, PT, R226, UR15, PT ;  /* 0x0000000fe2007c0c */ /* 0x000fe4000bf66270 */
[----:B------:R-:W-:Y:S02]  /*3370*/  ISETP.GE.AND P0, PT, R225, UR15, PT ;  /* 0x0000000fe1007c0c */ /* 0x000fe4000bf06270 */
[----:B------:R-:W-:Y:S02]  /*3380*/  PRMT R178, RZ, 0x7610, R178 ;  /* 0x00007610ffb27816 */ /* 0x000fe400000000b2 */
[----:B------:R-:W-:Y:S02]  /*3390*/  LEA.HI R54, R0, 0xe, RZ, 0x1a ;  /* 0x0000000e00367811 */ /* 0x000fe400078fd0ff */
[----:B------:R-:W-:-:S02]  /*33a0*/  ISETP.GE.AND P6, PT, R223, UR15, PT ;  /* 0x0000000fdf007c0c */ /* 0x000fc4000bfc6270 */
[----:B------:R-:W-:Y:S02]  /*33b0*/  PRMT R155, RZ, 0x7610, R155 ;  /* 0x00007610ff9b7816 */ /* 0x000fe4000000009b */
[----:B------:R-:W-:Y:S02]  /*33c0*/  PRMT R75, RZ, 0x7610, R75 ;  /* 0x00007610ff4b7816 */ /* 0x000fe4000000004b */
[----:B------:R-:W-:Y:S02]  /*33d0*/  PRMT R127, RZ, 0x7610, R127 ;  /* 0x00007610ff7f7816 */ /* 0x000fe4000000007f */
[----:B------:R-:W-:Y:S01]  /*33e0*/  PRMT R74, RZ, 0x7610, R74 ;  /* 0x00007610ff4a7816 */ /* 0x000fe2000000004a */
[--C-:B------:R-:W-:Y:S01]  /*33f0*/  IMAD.WIDE R58, R231, 0x2, R118.reuse ;  /* 0x00000002e73a7825 */ /* 0x100fe200078e0276 */
[----:B------:R-:W-:Y:S01]  /*3400*/  ISETP.GE.AND P4, PT, R54, UR15, PT ;  /* 0x0000000f36007c0c */ /* 0x000fe2000bf86270 */
[----:B------:R-:W1:Y:S01]  /*3410*/  LDC R76, c[0x0][0x238] ;  /* 0x00008e00ff4c7b82 */ /* 0x000e620000000800 */
[C---:B------:R-:W-:Y:S01]  /*3420*/  LEA.HI R51, R0.reuse, 0x1e, RZ, 0x1a ;  /* 0x0000001e00337811 */ /* 0x040fe200078fd0ff */
[----:B0-----:R-:W-:Y:S01]  /*3430*/  IMAD R52, R3, R52, RZ ;  /* 0x0000003403347224 */ /* 0x001fe200078e02ff */
[----:B------:R-:W-:Y:S01]  /*3440*/  LEA.HI R17, R0, 0x2e, RZ, 0x1a ;  /* 0x0000002e00117811 */ /* 0x000fe200078fd0ff */
[----:B------:R-:W-:Y:S01]  /*3450*/  IMAD.WIDE R54, R228, 0x2, R118 ;  /* 0x00000002e4367825 */ /* 0x000fe200078e0276 */
[----:B------:R-:W-:-:S02]  /*3460*/  PRMT R161, RZ, 0x7610, R161 ;  /* 0x00007610ffa17816 */ /* 0x000fc400000000a1 */
[----:B------:R-:W-:Y:S01]  /*3470*/  PRMT R129, RZ, 0x7610, R129 ;  /* 0x00007610ff817816 */ /* 0x000fe20000000081 */
[----:B------:R-:W-:Y:S01]  /*3480*/  IMAD.WIDE R52, R52, 0x2, R118 ;  /* 0x0000000234347825 */ /* 0x000fe200078e0276 */
[----:B------:R-:W2:Y:S01]  /*3490*/  @!P0 LDG.E.U16 R75, desc[UR40][R54.64] ;  /* 0x00000028364b8981 */ /* 0x000ea2000c1e1500 */
[----:B------:R-:W-:Y:S01]  /*34a0*/  PRMT R86, RZ, 0x7610, R86 ;  /* 0x00007610ff567816 */ /* 0x000fe20000000056 */
[----:B------:R-:W0:Y:S01]  /*34b0*/  LDC R77, c[0x0][0x238] ;  /* 0x00008e00ff4d7b82 */ /* 0x000e220000000800 */
[----:B------:R-:W-:Y:S01]  /*34c0*/  PRMT R73, RZ, 0x7610, R73 ;  /* 0x00007610ff497816 */ /* 0x000fe20000000049 */
[----:B------:R3:W4:Y:S01]  /*34d0*/  @!P5 LDG.E.U16 R178, desc[UR40][R52.64] ;  /* 0x0000002834b2d981 */ /* 0x000722000c1e1500 */
[----:B------:R-:W-:Y:S01]  /*34e0*/  ISETP.GE.AND P5, PT, R224, UR15, PT ;  /* 0x0000000fe0007c0c */ /* 0x000fe2000bfa6270 */
[----:B------:R-:W-:Y:S01]  /*34f0*/  IMAD.WIDE R60, R234, 0x2, R118 ;  /* 0x00000002ea3c7825 */ /* 0x000fe200078e0276 */
[----:B------:R-:W-:Y:S02]  /*3500*/  PRMT R159, RZ, 0x7610, R159 ;  /* 0x00007610ff9f7816 */ /* 0x000fe4000000009f */
[----:B------:R-:W-:Y:S01]  /*3510*/  PRMT R85, RZ, 0x7610, R85 ;  /* 0x00007610ff557816 */ /* 0x000fe20000000055 */
[----:B------:R-:W-:Y:S01]  /*3520*/  IMAD.WIDE R62, R238, 0x2, R118 ;  /* 0x00000002ee3e7825 */ /* 0x000fe200078e0276 */
[----:B------:R-:W-:Y:S01]  /*3530*/  PRMT R131, RZ, 0x7610, R131 ;  /* 0x00007610ff837816 */ /* 0x000fe20000000083 */
[----:B------:R-:W5:Y:S01]  /*3540*/  LDC R98, c[0x0][0x238] ;  /* 0x00008e00ff627b82 */ /* 0x000f620000000800 */
[----:B------:R-:W-:Y:S01]  /*3550*/  PRMT R72, RZ, 0x7610, R72 ;  /* 0x00007610ff487816 */ /* 0x000fe20000000048 */
[----:B---3--:R-:W-:Y:S01]  /*3560*/  IMAD.WIDE R52, R227, 0x2, R118 ;  /* 0x00000002e3347825 */ /* 0x008fe200078e0276 */
[----:B------:R-:W-:-:S02]  /*3570*/  PRMT R84, RZ, 0x7610, R84 ;  /* 0x00007610ff547816 */ /* 0x000fc40000000054 */
[----:B------:R-:W-:Y:S01]  /*3580*/  ISETP.GE.AND P2, PT, R51, UR15, PT ;  /* 0x0000000f33007c0c */ /* 0x000fe2000bf46270 */
[----:B------:R-:W-:Y:S01]  /*3590*/  IMAD.WIDE R54, R230, 0x2, R118 ;  /* 0x00000002e6367825 */ /* 0x000fe200078e0276 */
[----:B------:R3:W2:Y:S01]  /*35a0*/  @!P3 LDG.E.U16 R155, desc[UR40][R52.64] ;  /* 0x00000028349bb981 */ /* 0x0006a2000c1e1500 */
[----:B------:R-:W-:Y:S01]  /*35b0*/  ISETP.GE.AND P3, PT, R222, UR15, PT ;  /* 0x0000000fde007c0c */ /* 0x000fe2000bf66270 */
[----:B------:R-:W5:Y:S01]  /*35c0*/  LDC R99, c[0x0][0x238] ;  /* 0x00008e00ff637b82 */ /* 0x000f620000000800 */
[----:B------:R-:W-:Y:S01]  /*35d0*/  PRMT R71, RZ, 0x7610, R71 ;  /* 0x00007610ff477816 */ /* 0x000fe20000000047 */
[----:B------:R-:W2:Y:S01]  /*35e0*/  @!P6 LDG.E.U16 R127, desc[UR40][R54.64] ;  /* 0x00000028367fe981 */ /* 0x000ea2000c1e1500 */
[----:B------:R-:W-:Y:S02]  /*35f0*/  ISETP.GE.AND P6, PT, R219, UR15, PT ;  /* 0x0000000fdb007c0c */ /* 0x000fe4000bfc6270 */
[----:B------:R-:W-:Y:S02]  /*3600*/  PRMT R133, RZ, 0x7610, R133 ;  /* 0x00007610ff857816 */ /* 0x000fe40000000085 */
[----:B------:R-:W-:Y:S01]  /*3610*/  PRMT R83, RZ, 0x7610, R83 ;  /* 0x00007610ff537816 */ /* 0x000fe20000000053 */
[----:B---3--:R-:W-:Y:S01]  /*3620*/  IMAD.WIDE R52, R229, 0x2, R118 ;  /* 0x00000002e5347825 */ /* 0x008fe200078e0276 */
[----:B------:R-:W-:Y:S01]  /*3630*/  ISETP.GE.AND P1, PT, R17, UR15, PT ;  /* 0x0000000f11007c0c */ /* 0x000fe2000bf26270 */
[----:B------:R-:W3:Y:S02]  /*3640*/  LDC R102, c[0x0][0x238] ;  /* 0x00008e00ff667b82 */ /* 0x000ee40000000800 */
[----:B------:R1:W2:Y:S04]  /*3650*/  @!P3 LDG.E.U16 R161, desc[UR40][R58.64] ;  /* 0x000000283aa1b981 */ /* 0x0002a8000c1e1500 */
[----:B------:R0:W2:Y:S01]  /*3660*/  @!P5 LDG.E.U16 R74, desc[UR40][R52.64] ;  /* 0x00000028344ad981 */ /* 0x0000a2000c1e1500 */
[----:B------:R-:W-:-:S02]  /*3670*/  ISETP.GE.AND P5, PT, R221, UR15, PT ;  /* 0x0000000fdd007c0c */ /* 0x000fc4000bfa6270 */
[----:B------:R-:W-:Y:S02]  /*3680*/  PRMT R135, RZ, 0x7610, R135 ;  /* 0x00007610ff877816 */ /* 0x000fe40000000087 */
[----:B------:R-:W-:Y:S01]  /*3690*/  PRMT R57, RZ, 0x7610, R57 ;  /* 0x00007610ff397816 */ /* 0x000fe20000000039 */
[--C-:B-1----:R-:W-:Y:S01]  /*36a0*/  IMAD.WIDE R58, R233, 0x2, R118.reuse ;  /* 0x00000002e93a7825 */ /* 0x102fe200078e0276 */
[----:B------:R-:W-:Y:S01]  /*36b0*/  ISETP.GE.AND P3, PT, R218, UR15, PT ;  /* 0x0000000fda007c0c */ /* 0x000fe2000bf66270 */
[----:B------:R-:W1:Y:S02]  /*36c0*/  LDC R103, c[0x0][0x238] ;  /* 0x00008e00ff677b82 */ /* 0x000e640000000800 */
[--C-:B0-----:R-:W-:Y:S01]  /*36d0*/  IMAD.WIDE R52, R232, 0x2, R118.reuse ;  /* 0x00000002e8347825 */ /* 0x101fe200078e0276 */
[----:B------:R-:W2:Y:S01]  /*36e0*/  @!P6 LDG.E.U16 R129, desc[UR40][R58.64] ;  /* 0x000000283a81e981 */ /* 0x000ea2000c1e1500 */
[----:B------:R-:W-:Y:S02]  /*36f0*/  ISETP.GE.AND P6, PT, R217, UR15, PT ;  /* 0x0000000fd9007c0c */ /* 0x000fe4000bfc6270 */
[----:B------:R-:W-:Y:S01]  /*3700*/  IMAD.WIDE R54, R41, 0x2, R118 ;  /* 0x0000000229367825 */ /* 0x000fe200078e0276 */
[----:B------:R0:W2:Y:S01]  /*3710*/  @!P5 LDG.E.U16 R86, desc[UR40][R52.64] ;  /* 0x000000283456d981 */ /* 0x0000a2000c1e1500 */
[----:B------:R-:W-:Y:S01]  /*3720*/  ISETP.GE.AND P5, PT, R213, UR15, PT ;  /* 0x0000000fd5007c0c */ /* 0x000fe2000bfa6270 */
[----:B------:R-:W1:Y:S02]  /*3730*/  LDC R104, c[0x0][0x238] ;  /* 0x00008e00ff687b82 */ /* 0x000e640000000800 */
[----:B------:R5:W2:Y:S01]  /*3740*/  @!P4 LDG.E.U16 R73, desc[UR40][R54.64] ;  /* 0x000000283649c981 */ /* 0x000aa2000c1e1500 */
[----:B------:R-:W-:-:S03]  /*3750*/  ISETP.GE.AND P4, PT, R214, UR15, PT ;  /* 0x0000000fd6007c0c */ /* 0x000fc6000bf86270 */
[----:B------:R5:W2:Y:S01]  /*3760*/  @!P3 LDG.E.U16 R159, desc[UR40][R60.64] ;  /* 0x000000283c9fb981 */ /* 0x000aa2000c1e1500 */
[----:B0-----:R-:W-:Y:S01]  /*3770*/  IMAD.WIDE R52, R235, 0x2, R118 ;  /* 0x00000002eb347825 */ /* 0x001fe200078e0276 */
[----:B------:R-:W-:Y:S02]  /*3780*/  ISETP.GE.AND P3, PT, R216, UR15, PT ;  /* 0x0000000fd8007c0c */ /* 0x000fe4000bf66270 */
[----:B-----5:R-:W-:Y:S02]  /*3790*/  PRMT R54, RZ, 0x7610, R54 ;  /* 0x00007610ff367816 */ /* 0x020fe40000000036 */
[----:B------:R0:W5:Y:S01]  /*37a0*/  @!P6 LDG.E.U16 R85, desc[UR40][R52.64] ;  /* 0x000000283455e981 */ /* 0x000162000c1e1500 */
[----:B------:R-:W-:Y:S01]  /*37b0*/  ISETP.GE.AND P6, PT, R212, UR15, PT ;  /* 0x0000000fd4007c0c */ /* 0x000fe2000bfc6270 */
[--C-:B------:R-:W-:Y:S02]  /*37c0*/  IMAD.WIDE R58, R236, 0x2, R118.reuse ;  /* 0x00000002ec3a7825 */ /* 0x100fe400078e0276 */
[----:B------:R-:W5:Y:S02]  /*37d0*/  @!P5 LDG.E.U16 R54, desc[UR40][R62.64] ;  /* 0x000000283e36d981 */ /* 0x000f64000c1e1500 */
[----:B------:R-:W-:Y:S01]  /*37e0*/  IMAD.WIDE R60, R237, 0x2, R118 ;  /* 0x00000002ed3c7825 */ /* 0x000fe200078e0276 */
[----:B------:R-:W-:-:S02]  /*37f0*/  ISETP.GE.AND P5, PT, R209, UR15, PT ;  /* 0x0000000fd1007c0c */ /* 0x000fc4000bfa6270 */
[----:B------:R3:W5:Y:S01]  /*3800*/  @!P3 LDG.E.U16 R72, desc[UR40][R58.64] ;  /* 0x000000283a48b981 */ /* 0x000762000c1e1500 */
[----:B0-----:R-:W-:-:S03]  /*3810*/  IMAD.WIDE R52, R239, 0x2, R118 ;  /* 0x00000002ef347825 */ /* 0x001fc600078e0276 */
[----:B------:R0:W5:Y:S01]  /*3820*/  @!P4 LDG.E.U16 R131, desc[UR40][R60.64] ;  /* 0x000000283c83c981 */ /* 0x000162000c1e1500 */
[----:B------:R-:W-:Y:S02]  /*3830*/  ISETP.GE.AND P4, PT, R211, UR15, PT ;  /* 0x0000000fd3007c0c */ /* 0x000fe4000bf86270 */
[----:B------:R-:W-:Y:S01]  /*3840*/  ISETP.GE.AND P3, PT, R208, UR15, PT ;  /* 0x0000000fd0007c0c */ /* 0x000fe2000bf66270 */
[----:B------:R0:W5:Y:S01]  /*3850*/  @!P6 LDG.E.U16 R84, desc[UR40][R52.64] ;  /* 0x000000283454e981 */ /* 0x000162000c1e1500 */
[----:B---3--:R-:W-:Y:S01]  /*3860*/  PRMT R58, RZ, 0x7610, R58 ;  /* 0x00007610ff3a7816 */ /* 0x008fe2000000003a */
[----:B0-----:R-:W-:-:S04]  /*3870*/  IMAD.WIDE R60, R40, 0x2, R118 ;  /* 0x00000002283c7825 */ /* 0x001fc800078e0276 */
[--C-:B------:R-:W-:Y:S01]  /*3880*/  IMAD.WIDE R52, R241, 0x2, R118.reuse ;  /* 0x00000002f1347825 */ /* 0x100fe200078e0276 */
[----:B------:R0:W3:Y:S03]  /*3890*/  @!P2 LDG.E.U16 R71, desc[UR40][R60.64] ;  /* 0x000000283c47a981 */ /* 0x0000e6000c1e1500 */
[----:B------:R-:W-:Y:S01]  /*38a0*/  IMAD.WIDE R62, R240, 0x2, R118 ;  /* 0x00000002f03e7825 */ /* 0x000fe200078e0276 */
[----:B------:R-:W3:Y:S01]  /*38b0*/  @!P5 LDG.E.U16 R58, desc[UR40][R52.64] ;  /* 0x00000028343ad981 */ /* 0x000ee2000c1e1500 */
[----:B------:R-:W-:-:S03]  /*38c0*/  ISETP.GE.AND P5, PT, R205, UR15, PT ;  /* 0x0000000fcd007c0c */ /* 0x000fc6000bfa6270 */
[----:B------:R1:W3:Y:S01]  /*38d0*/  @!P4 LDG.E.U16 R133, desc[UR40][R62.64] ;  /* 0x000000283e85c981 */ /* 0x0002e2000c1e1500 */
[----:B0-----:R-:W-:Y:S01]  /*38e0*/  IMAD.WIDE R60, R242, 0x2, R118 ;  /* 0x00000002f23c7825 */ /* 0x001fe200078e0276 */
[----:B------:R-:W-:Y:S02]  /*38f0*/  ISETP.GE.AND P4, PT, R204, UR15, PT ;  /* 0x0000000fcc007c0c */ /* 0x000fe4000bf86270 */
[----:B------:R-:W-:Y:S02]  /*3900*/  ISETP.GE.AND P2, PT, R206, UR15, PT ;  /* 0x0000000fce007c0c */ /* 0x000fe4000bf46270 */
[----:B------:R0:W3:Y:S01]  /*3910*/  @!P3 LDG.E.U16 R83, desc[UR40][R60.64] ;  /* 0x000000283c53b981 */ /* 0x0000e2000c1e1500 */
[----:B------:R-:W-:Y:S01]  /*3920*/  PRMT R69, RZ, 0x7610, R69 ;  /* 0x00007610ff457816 */ /* 0x000fe20000000045 */
[----:B-1----:R-:W-:Y:S01]  /*3930*/  IMAD.WIDE R62, R245, 0x2, R118 ;  /* 0x00000002f53e7825 */ /* 0x002fe200078e0276 */
[----:B------:R-:W-:Y:S02]  /*3940*/  ISETP.GE.AND P6, PT, R203, UR15, PT ;  /* 0x0000000fcb007c0c */ /* 0x000fe4000bfc6270 */
[----:B------:R-:W-:Y:S01]  /*3950*/  PRMT R70, RZ, 0x7610, R70 ;  /* 0x00007610ff467816 */ /* 0x000fe20000000046 */
[----:B------:R-:W-:-:S03]  /*3960*/  IMAD.WIDE R52, R243, 0x2, R118 ;  /* 0x00000002f3347825 */ /* 0x000fc600078e0276 */
[----:B------:R-:W3:Y:S01]  /*3970*/  @!P4 LDG.E.U16 R57, desc[UR40][R62.64] ;  /* 0x000000283e39c981 */ /* 0x000ee2000c1e1500 */
[----:B0-----:R-:W-:Y:S01]  /*3980*/  IMAD.WIDE R60, R244, 0x2, R118 ;  /* 0x00000002f43c7825 */ /* 0x001fe200078e0276 */
[----:B------:R-:W-:Y:S02]  /*3990*/  PRMT R82, RZ, 0x7610, R82 ;  /* 0x00007610ff527816 */ /* 0x000fe40000000052 */
[----:B------:R-:W3:Y:S04]  /*39a0*/  @!P2 LDG.E.U16 R70, desc[UR40][R52.64] ;  /* 0x000000283446a981 */ /* 0x000ee8000c1e1500 */
[----:B------:R0:W3:Y:S01]  /*39b0*/  @!P5 LDG.E.U16 R135, desc[UR40][R60.64] ;  /* 0x000000283c87d981 */ /* 0x0000e2000c1e1500 */
[----:B------:R-:W-:Y:S01]  /*39c0*/  ISETP.GE.AND P4, PT, R202, UR15, PT ;  /* 0x0000000fca007c0c */ /* 0x000fe2000bf86270 */
[----:B0-----:R-:W-:-:S05]  /*39d0*/  IMAD.WIDE R60, R23, 0x2, R118 ;  /* 0x00000002173c7825 */ /* 0x001fca00078e0276 */
[----:B------:R-:W3:Y:S01]  /*39e0*/  @!P1 LDG.E.U16 R69, desc[UR40][R60.64] ;  /* 0x000000283c459981 */ /* 0x000ee2000c1e1500 */
[----:B------:R-:W-:Y:S01]  /*39f0*/  ISETP.GE.AND P1, PT, R199, UR15, PT ;  /* 0x0000000fc7007c0c */ /* 0x000fe2000bf26270 */
[----:B------:R-:W-:Y:S01]  /*3a00*/  IMAD.WIDE R52, R246, 0x2, R118 ;  /* 0x00000002f6347825 */ /* 0x000fe200078e0276 */
[----:B------:R-:W-:Y:S02]  /*3a10*/  ISETP.GE.AND P5, PT, R201, UR15, PT ;  /* 0x0000000fc9007c0c */ /* 0x000fe4000bfa6270 */
[----:B------:R-:W-:Y:S01]  /*3a20*/  PRMT R172, RZ, 0x7610, R172 ;  /* 0x00007610ffac7816 */ /* 0x000fe200000000ac */
[----:B------:R-:W-:Y:S01]  /*3a30*/  IMAD.WIDE R64, R250, 0x2, R118 ;  /* 0x00000002fa407825 */ /* 0x000fe200078e0276 */
[----:B------:R0:W3:Y:S01]  /*3a40*/  @!P6 LDG.E.U16 R82, desc[UR40][R52.64] ;  /* 0x000000283452e981 */ /* 0x0000e2000c1e1500 */
[----:B------:R-:W-:Y:S02]  /*3a50*/  PRMT R68, RZ, 0x7610, R68 ;  /* 0x00007610ff447816 */ /* 0x000fe40000000044 */
[----:B------:R-:W-:Y:S01]  /*3a60*/  ISETP.GE.AND P6, PT, R200, UR15, PT ;  /* 0x0000000fc8007c0c */ /* 0x000fe2000bfc6270 */
[----:B------:R-:W-:Y:S01]  /*3a70*/  IMAD R76, R196, R76, RZ ;  /* 0x0000004cc44c7224 */ /* 0x000fe200078e02ff */
[----:B------:R-:W-:-:S02]  /*3a80*/  PRMT R59, RZ, 0x7610, R59 ;  /* 0x00007610ff3b7816 */ /* 0x000fc4000000003b */
[----:B------:R1:W3:Y:S01]  /*3a90*/  @!P1 LDG.E.U16 R68, desc[UR40][R64.64] ;  /* 0x0000002840449981 */ /* 0x0002e2000c1e1500 */
[----:B0-----:R-:W-:Y:S01]  /*3aa0*/  IMAD.WIDE R52, R247, 0x2, R118 ;  /* 0x00000002f7347825 */ /* 0x001fe200078e0276 */
[----:B------:R-:W-:-:S04]  /*3ab0*/  PRMT R81, RZ, 0x7610, R81 ;  /* 0x00007610ff517816 */ /* 0x000fc80000000051 */
[----:B------:R-:W3:Y:S01]  /*3ac0*/  @!P4 LDG.E.U16 R172, desc[UR40][R52.64] ;  /* 0x0000002834acc981 */ /* 0x000ee2000c1e1500 */
[----:B------:R-:W-:Y:S01]  /*3ad0*/  ISETP.GE.AND P4, PT, R197, UR15, PT ;  /* 0x0000000fc5007c0c */ /* 0x000fe2000bf86270 */
[--C-:B-1----:R-:W-:Y:S02]  /*3ae0*/  IMAD.WIDE R64, R76, 0x2, R118.reuse ;  /* 0x000000024c407825 */ /* 0x102fe400078e0276 */
[----:B------:R-:W0:Y:S02]  /*3af0*/  LDC R76, c[0x0][0x238] ;  /* 0x00008e00ff4c7b82 */ /* 0x000e240000000800 */
[----:B------:R-:W-:-:S04]  /*3b00*/  IMAD.WIDE R60, R248, 0x2, R118 ;  /* 0x00000002f83c7825 */ /* 0x000fc800078e0276 */
[----:B------:R-:W-:Y:S01]  /*3b10*/  IMAD.WIDE R62, R249, 0x2, R118 ;  /* 0x00000002f93e7825 */ /* 0x000fe200078e0276 */
[----:B------:R1:W3:Y:S04]  /*3b20*/  @!P5 LDG.E.U16 R59, desc[UR40][R60.64] ;  /* 0x000000283c3bd981 */ /* 0x0002e8000c1e1500 */
[----:B------:R1:W3:Y:S01]  /*3b30*/  @!P6 LDG.E.U16 R81, desc[UR40][R62.64] ;  /* 0x000000283e51e981 */ /* 0x0002e2000c1e1500 */
[----:B------:R-:W-:Y:S01]  /*3b40*/  IMAD R77, R194, R77, RZ ;  /* 0x0000004dc24d7224 */ /* 0x000fe200078e02ff */
[----:B-1----:R-:W-:Y:S01]  /*3b50*/  PRMT R60, RZ, 0x7610, R60 ;  /* 0x00007610ff3c7816 */ /* 0x002fe2000000003c */
[----:B------:R-:W1:Y:S01]  /*3b60*/  LDC R61, c[0x0][0x238] ;  /* 0x00008e00ff3d7b82 */ /* 0x000e620000000800 */
[----:B------:R-:W-:Y:S01]  /*3b70*/  IMAD.WIDE R62, R252, 0x2, R118 ;  /* 0x00000002fc3e7825 */ /* 0x000fe200078e0276 */
[----:B------:R-:W-:-:S04]  /*3b80*/  ISETP.GE.AND P5, PT, R198, UR15, PT ;  /* 0x0000000fc6007c0c */ /* 0x000fc8000bfa6270 */
[----:B------:R0:W3:Y:S01]  /*3b90*/  @!P4 LDG.E.U16 R60, desc[UR40][R62.64] ;  /* 0x000000283e3cc981 */ /* 0x0000e2000c1e1500 */
[----:B------:R-:W-:Y:S01]  /*3ba0*/  ISETP.GE.AND P4, PT, R195, UR15, PT ;  /* 0x0000000fc3007c0c */ /* 0x000fe2000bf86270 */
[----:B0-----:R-:W-:Y:S02]  /*3bb0*/  IMAD.WIDE R62, R77, 0x2, R118 ;  /* 0x000000024d3e7825 */ /* 0x001fe400078e0276 */
[----:B------:R-:W0:Y:S01]  /*3bc0*/  LDC R77, c[0x0][0x238] ;  /* 0x00008e00ff4d7b82 */ /* 0x000e220000000800 */
[----:B------:R-:W-:Y:S01]  /*3bd0*/  PRMT R139, RZ, 0x7610, R139 ;  /* 0x00007610ff8b7816 */ /* 0x000fe2000000008b */
[----:B------:R-:W-:Y:S01]  /*3be0*/  IMAD.WIDE R52, R251, 0x2, R118 ;  /* 0x00000002fb347825 */ /* 0x000fe200078e0276 */
[----:B------:R-:W-:-:S03]  /*3bf0*/  PRMT R141, RZ, 0x7610, R141 ;  /* 0x00007610ff8d7816 */ /* 0x000fc6000000008d */
[----:B------:R-:W-:Y:S01]  /*3c00*/  IMAD R76, R195, R76, RZ ;  /* 0x0000004cc34c7224 */ /* 0x000fe200078e02ff */
[----:B------:R1:W3:Y:S01]  /*3c10*/  @!P5 LDG.E.U16 R139, desc[UR40][R52.64] ;  /* 0x00000028348bd981 */ /* 0x0002e2000c1e1500 */
[----:B------:R-:W-:Y:S02]  /*3c20*/  ISETP.GE.AND P5, PT, R194, UR15, PT ;  /* 0x0000000fc2007c0c */ /* 0x000fe4000bfa6270 */
[----:B------:R-:W-:Y:S01]  /*3c30*/  PRMT R51, RZ, 0x7610, R51 ;  /* 0x00007610ff337816 */ /* 0x000fe20000000033 */
[----:B-1----:R-:W-:Y:S02]  /*3c40*/  IMAD.WIDE R52, R76, 0x2, R118 ;  /* 0x000000024c347825 */ /* 0x002fe400078e0276 */
[----:B------:R-:W1:Y:S01]  /*3c50*/  LDC R76, c[0x0][0x238] ;  /* 0x00008e00ff4c7b82 */ /* 0x000e620000000800 */
[----:B------:R-:W-:-:S07]  /*3c60*/  ISETP.GE.AND P6, PT, R196, UR15, PT ;  /* 0x0000000fc4007c0c */ /* 0x000fce000bfc6270 */
[----:B------:R0:W3:Y:S04]  /*3c70*/  @!P5 LDG.E.U16 R51, desc[UR40][R62.64] ;  /* 0x000000283e33d981 */ /* 0x0000e8000c1e1500 */
[----:B------:R-:W3:Y:S01]  /*3c80*/  @!P4 LDG.E.U16 R141, desc[UR40][R52.64] ;  /* 0x00000028348dc981 */ /* 0x000ee2000c1e1500 */
[C---:B------:R-:W-:Y:S01]  /*3c90*/  ISETP.GE.AND P4, PT, R192.reuse, UR15, PT ;  /* 0x0000000fc0007c0c */ /* 0x040fe2000bf86270 */
[----:B0-----:R-:W-:Y:S01]  /*3ca0*/  IMAD R77, R192, R77, RZ ;  /* 0x0000004dc04d7224 */ /* 0x001fe200078e02ff */
[----:B------:R-:W-:Y:S02]  /*3cb0*/  LEA.HI R17, R0, 0x3e, RZ, 0x1a ;  /* 0x0000003e00117811 */ /* 0x000fe400078fd0ff */
[----:B------:R-:W-:Y:S01]  /*3cc0*/  PRMT R66, RZ, 0x7610, R66 ;  /* 0x00007610ff427816 */ /* 0x000fe20000000042 */
[----:B------:R-:W-:Y:S01]  /*3cd0*/  IMAD.WIDE R62, R77, 0x2, R118 ;  /* 0x000000024d3e7825 */ /* 0x000fe200078e0276 */
[----:B------:R-:W-:-:S03]  /*3ce0*/  ISETP.GE.AND P0, PT, R17, UR15, PT ;  /* 0x0000000f11007c0c */ /* 0x000fc6000bf06270 */
[----:B------:R-:W-:Y:S01]  /*3cf0*/  IMAD R61, R189, R61, RZ ;  /* 0x0000003dbd3d7224 */ /* 0x000fe200078e02ff */
[----:B------:R-:W-:-:S03]  /*3d00*/  PRMT R80, RZ, 0x7610, R80 ;  /* 0x00007610ff507816 */ /* 0x000fc60000000050 */
[----:B------:R0:W3:Y:S01]  /*3d10*/  @!P4 LDG.E.U16 R66, desc[UR40][R62.64] ;  /* 0x000000283e42c981 */ /* 0x0000e2000c1e1500 */
[----:B------:R-:W-:-:S03]  /*3d20*/  PRMT R67, RZ, 0x7610, R67 ;  /* 0x00007610ff437816 */ /* 0x000fc60000000043 */
[----:B------:R1:W3:Y:S01]  /*3d30*/  @!P6 LDG.E.U16 R80, desc[UR40][R64.64] ;  /* 0x000000284050e981 */ /* 0x0002e2000c1e1500 */
[--C-:B0-----:R-:W-:Y:S02]  /*3d40*/  IMAD.WIDE R62, R61, 0x2, R118.reuse ;  /* 0x000000023d3e7825 */ /* 0x101fe400078e0276 */
[----:B------:R-:W0:Y:S02]  /*3d50*/  LDC R61, c[0x0][0x238] ;  /* 0x00008e00ff3d7b82 */ /* 0x000e240000000800 */
[----:B-1----:R-:W-:-:S04]  /*3d60*/  IMAD.WIDE R64, R22, 0x2, R118 ;  /* 0x0000000216407825 */ /* 0x002fc800078e0276 */
[C---:B------:R-:W-:Y:S01]  /*3d70*/  IMAD R76, R193.reuse, R76, RZ ;  /* 0x0000004cc14c7224 */ /* 0x040fe200078e02ff */
[----:B------:R1:W3:Y:S03]  /*3d80*/  @!P0 LDG.E.U16 R67, desc[UR40][R64.64] ;  /* 0x0000002840438981 */ /* 0x0002e6000c1e1500 */
[----:B-1----:R-:W-:Y:S02]  /*3d90*/  IMAD.WIDE R64, R76, 0x2, R118 ;  /* 0x000000024c407825 */ /* 0x002fe400078e0276 */
[----:B------:R-:W1:Y:S01]  /*3da0*/  LDC R76, c[0x0][0x238] ;  /* 0x00008e00ff4c7b82 */ /* 0x000e620000000800 */
[----:B------:R-:W-:Y:S01]  /*3db0*/  ISETP.GE.AND P1, PT, R193, UR15, PT ;  /* 0x0000000fc1007c0c */ /* 0x000fe2000bf26270 */
[----:B0-----:R-:W-:Y:S01]  /*3dc0*/  IMAD R61, R186, R61, RZ ;  /* 0x0000003dba3d7224 */ /* 0x001fe200078e02ff */
[----:B------:R-:W-:-:S03]  /*3dd0*/  PRMT R79, RZ, 0x7610, R79 ;  /* 0x00007610ff4f7816 */ /* 0x000fc6000000004f */
[----:B------:R-:W-:Y:S01]  /*3de0*/  IMAD.WIDE R100, R61, 0x2, R118 ;  /* 0x000000023d647825 */ /* 0x000fe200078e0276 */
[----:B------:R-:W-:Y:S01]  /*3df0*/  ISETP.GE.AND P0, PT, R191, UR15, PT ;  /* 0x0000000fbf007c0c */ /* 0x000fe2000bf06270 */
[----:B------:R-:W0:Y:S02]  /*3e00*/  LDC R61, c[0x0][0x238] ;  /* 0x00008e00ff3d7b82 */ /* 0x000e240000000800 */
[----:B------:R-:W-:-:S04]  /*3e10*/  IMAD R98, R190, R98, RZ ;  /* 0x00000062be627224 */ /* 0x000fc800078e02ff */
[----:B------:R4:W3:Y:S01]  /*3e20*/  @!P1 LDG.E.U16 R79, desc[UR40][R64.64] ;  /* 0x00000028404f9981 */ /* 0x0008e2000c1e1500 */
[----:B------:R-:W-:Y:S02]  /*3e30*/  PRMT R169, RZ, 0x7610, R169 ;  /* 0x00007610ffa97816 */ /* 0x000fe400000000a9 */
[----:B------:R-:W-:Y:S01]  /*3e40*/  ISETP.GE.AND P5, PT, R189, UR15, PT ;  /* 0x0000000fbd007c0c */ /* 0x000fe2000bfa6270 */
[----:B-1----:R-:W-:Y:S02]  /*3e50*/  IMAD R76, R191, R76, RZ ;  /* 0x0000004cbf4c7224 */ /* 0x002fe400078e02ff */
[--C-:B----4-:R-:W-:Y:S02]  /*3e60*/  IMAD.WIDE R64, R98, 0x2, R118.reuse ;  /* 0x0000000262407825 */ /* 0x110fe400078e0276 */
[----:B------:R-:W1:Y:S02]  /*3e70*/  LDC R98, c[0x0][0x238] ;  /* 0x00008e00ff627b82 */ /* 0x000e640000000800 */
[----:B------:R-:W-:Y:S01]  /*3e80*/  IMAD.WIDE R76, R76, 0x2, R118 ;  /* 0x000000024c4c7825 */ /* 0x000fe200078e0276 */
[----:B------:R-:W-:-:S04]  /*3e90*/  PRMT R78, RZ, 0x7610, R78 ;  /* 0x00007610ff4e7816 */ /* 0x000fc8000000004e */
[----:B------:R-:W4:Y:S01]  /*3ea0*/  @!P0 LDG.E.U16 R169, desc[UR40][R76.64] ;  /* 0x000000284ca98981 */ /* 0x000f22000c1e1500 */
[C---:B------:R-:W-:Y:S01]  /*3eb0*/  ISETP.GE.AND P0, PT, R188.reuse, UR15, PT ;  /* 0x0000000fbc007c0c */ /* 0x040fe2000bf06270 */
[----:B------:R-:W-:Y:S01]  /*3ec0*/  IMAD R99, R188, R99, RZ ;  /* 0x00000063bc637224 */ /* 0x000fe200078e02ff */
[----:B------:R-:W-:Y:S01]  /*3ed0*/  PRMT R145, RZ, 0x7610, R145 ;  /* 0x00007610ff917816 */ /* 0x000fe20000000091 */
[----:B------:R2:W4:Y:S01]  /*3ee0*/  @!P5 LDG.E.U16 R78, desc[UR40][R62.64] ;  /* 0x000000283e4ed981 */ /* 0x000522000c1e1500 */
[----:B------:R-:W-:Y:S01]  /*3ef0*/  ISETP.GE.AND P6, PT, R190, UR15, PT ;  /* 0x0000000fbe007c0c */ /* 0x000fe2000bfc6270 */
[----:B0-----:R-:W-:Y:S01]  /*3f00*/  IMAD R61, R185, R61, RZ ;  /* 0x0000003db93d7224 */ /* 0x001fe200078e02ff */
[----:B------:R-:W-:Y:S01]  /*3f10*/  LEA.HI R17, R0, 0x4e, RZ, 0x1a ;  /* 0x0000004e00117811 */ /* 0x000fe200078fd0ff */
[----:B--2---:R-:W-:Y:S01]  /*3f20*/  IMAD.WIDE R62, R99, 0x2, R118 ;  /* 0x00000002633e7825 */ /* 0x004fe200078e0276 */
[----:B------:R-:W-:Y:S02]  /*3f30*/  ISETP.GE.AND P4, PT, R187, UR15, PT ;  /* 0x0000000fbb007c0c */ /* 0x000fe4000bf86270 */
[----:B------:R-:W-:-:S03]  /*3f40*/  ISETP.GE.AND P3, PT, R17, UR15, PT ;  /* 0x0000000f11007c0c */ /* 0x000fc6000bf66270 */
[----:B------:R0:W2:Y:S01]  /*3f50*/  @!P0 LDG.E.U16 R145, desc[UR40][R62.64] ;  /* 0x000000283e918981 */ /* 0x0000a2000c1e1500 */
[----:B------:R-:W-:Y:S01]  /*3f60*/  PRMT R53, RZ, 0x7610, R53 ;  /* 0x00007610ff357816 */ /* 0x000fe20000000035 */
[----:B-1----:R-:W-:Y:S01]  /*3f70*/  IMAD R98, R187, R98, RZ ;  /* 0x00000062bb627224 */ /* 0x002fe200078e02ff */
[----:B------:R-:W-:Y:S01]  /*3f80*/  PRMT R55, RZ, 0x7610, R55 ;  /* 0x00007610ff377816 */ /* 0x000fe20000000037 */
[----:B0-----:R-:W-:-:S03]  /*3f90*/  IMAD.WIDE R62, R61, 0x2, R118 ;  /* 0x000000023d3e7825 */ /* 0x001fc600078e0276 */
[----:B------:R0:W2:Y:S01]  /*3fa0*/  @!P6 LDG.E.U16 R53, desc[UR40][R64.64] ;  /* 0x000000284035e981 */ /* 0x0000a2000c1e1500 */
[----:B------:R-:W1:Y:S01]  /*3fb0*/  LDC R61, c[0x0][0x238] ;  /* 0x00008e00ff3d7b82 */ /* 0x000e620000000800 */
[----:B------:R-:W-:-:S04]  /*3fc0*/  IMAD.WIDE R98, R98, 0x2, R118 ;  /* 0x0000000262627825 */ /* 0x000fc800078e0276 */
[----:B------:R-:W-:Y:S01]  /*3fd0*/  IMAD.WIDE R76, R21, 0x2, R118 ;  /* 0x00000002154c7825 */ /* 0x000fe200078e0276 */
[----:B------:R5:W2:Y:S01]  /*3fe0*/  @!P4 LDG.E.U16 R55, desc[UR40][R98.64] ;  /* 0x000000286237c981 */ /* 0x000aa2000c1e1500 */
[----:B0-----:R-:W-:Y:S02]  /*3ff0*/  PRMT R65, RZ, 0x7610, R65 ;  /* 0x00007610ff417816 */ /* 0x001fe40000000041 */
[----:B------:R-:W-:Y:S01]  /*4000*/  IMAD R102, R184, R102, RZ ;  /* 0x00000066b8667224 */ /* 0x000fe200078e02ff */
[----:B------:R-:W-:-:S03]  /*4010*/  ISETP.GE.AND P5, PT, R186, UR15, PT ;  /* 0x0000000fba007c0c */ /* 0x000fc6000bfa6270 */
[----:B------:R0:W2:Y:S01]  /*4020*/  @!P3 LDG.E.U16 R65, desc[UR40][R76.64] ;  /* 0x000000284c41b981 */ /* 0x0000a2000c1e1500 */
[----:B------:R-:W-:Y:S01]  /*4030*/  ISETP.GE.AND P3, PT, R184, UR15, PT ;  /* 0x0000000fb8007c0c */ /* 0x000fe2000bf66270 */
[----:B-----5:R-:W-:Y:S02]  /*4040*/  IMAD.WIDE R98, R102, 0x2, R118 ;  /* 0x0000000266627825 */ /* 0x020fe400078e0276 */
[----:B------:R-:W5:Y:S01]  /*4050*/  LDC R102, c[0x0][0x238] ;  /* 0x00008e00ff667b82 */ /* 0x000f620000000800 */
[----:B------:R-:W-:Y:S02]  /*4060*/  LEA.HI R17, R0, 0x5e, RZ, 0x1a ;  /* 0x0000005e00117811 */ /* 0x000fe400078fd0ff */
[----:B------:R-:W-:Y:S02]  /*4070*/  ISETP.GE.AND P6, PT, R185, UR15, PT ;  /* 0x0000000fb9007c0c */ /* 0x000fe4000bfc6270 */
[----:B------:R-:W-:Y:S02]  /*4080*/  ISETP.GE.AND P0, PT, R183, UR15, PT ;  /* 0x0000000fb7007c0c */ /* 0x000fe4000bf06270 */
[----:B------:R-:W-:-:S02]  /*4090*/  ISETP.GE.AND P2, PT, R17, UR15, PT ;  /* 0x0000000f11007c0c */ /* 0x000fc4000bf46270 */
[----:B0-----:R-:W-:Y:S02]  /*40a0*/  PRMT R77, RZ, 0x7610, R77 ;  /* 0x00007610ff4d7816 */ /* 0x001fe4000000004d */
[----:B------:R-:W-:Y:S02]  /*40b0*/  PRMT R167, RZ, 0x7610, R167 ;  /* 0x00007610ffa77816 */ /* 0x000fe400000000a7 */
[----:B------:R-:W-:Y:S02]  /*40c0*/  LOP3.LUT R17, R3, 0x64, RZ, 0xfc, !PT ;  /* 0x0000006403117812 */ /* 0x000fe400078efcff */
[C---:B------:R-:W-:Y:S01]  /*40d0*/  ISETP.GE.AND P4, PT, R182.reuse, UR15, PT ;  /* 0x0000000fb6007c0c */ /* 0x040fe2000bf86270 */
[----:B-1----:R-:W-:Y:S01]  /*40e0*/  IMAD R61, R183, R61, RZ ;  /* 0x0000003db73d7224 */ /* 0x002fe200078e02ff */
[----:B------:R-:W-:Y:S01]  /*40f0*/  ISETP.GE.AND P1, PT, R17, UR15, PT ;  /* 0x0000000f11007c0c */ /* 0x000fe2000bf26270 */
[----:B------:R-:W-:Y:S01]  /*4100*/  IMAD R103, R182, R103, RZ ;  /* 0x00000067b6677224 */ /* 0x000fe200078e02ff */
[----:B------:R-:W-:Y:S01]  /*4110*/  PRMT R64, RZ, 0x7610, R64 ;  /* 0x00007610ff407816 */ /* 0x000fe20000000040 */
[----:B------:R0:W2:Y:S01]  /*4120*/  @!P5 LDG.E.U16 R77, desc[UR40][R100.64] ;  /* 0x00000028644dd981 */ /* 0x0000a2000c1e1500 */
[----:B------:R-:W-:-:S03]  /*4130*/  PRMT R17, RZ, 0x7610, R17 ;  /* 0x00007610ff117816 */ /* 0x000fc60000000011 */
[----:B------:R1:W2:Y:S01]  /*4140*/  @!P3 LDG.E.U16 R167, desc[UR40][R98.64] ;  /* 0x0000002862a7b981 */ /* 0x0002a2000c1e1500 */
[----:B------:R-:W-:Y:S02]  /*4150*/  ISETP.GE.AND P3, PT, R180, UR15, PT ;  /* 0x0000000fb4007c0c */ /* 0x000fe4000bf66270 */
[----:B------:R-:W-:Y:S01]  /*4160*/  PRMT R52, RZ, 0x7610, R52 ;  /* 0x00007610ff347816 */ /* 0x000fe20000000034 */
[----:B------:R5:W2:Y:S01]  /*4170*/  @!P6 LDG.E.U16 R64, desc[UR40][R62.64] ;  /* 0x000000283e40e981 */ /* 0x000aa2000c1e1500 */
[----:B0-----:R-:W-:Y:S01]  /*4180*/  IMAD.WIDE R100, R61, 0x2, R118 ;  /* 0x000000023d647825 */ /* 0x001fe200078e0276 */
[----:B------:R-:W-:-:S03]  /*4190*/  LOP3.LUT R61, R3, 0x66, RZ, 0xfc, !PT ;  /* 0x00000066033d7812 */ /* 0x000fc600078efcff */
[----:B-1----:R-:W-:Y:S01]  /*41a0*/  IMAD.WIDE R98, R103, 0x2, R118 ;  /* 0x0000000267627825 */ /* 0x002fe200078e0276 */
[----:B------:R0:W2:Y:S01]  /*41b0*/  @!P0 LDG.E.U16 R17, desc[UR40][R100.64] ;  /* 0x0000002864118981 */ /* 0x0000a2000c1e1500 */
[----:B------:R-:W-:Y:S02]  /*41c0*/  ISETP.GE.AND P5, PT, R181, UR15, PT ;  /* 0x0000000fb5007c0c */ /* 0x000fe4000bfa6270 */
[----:B------:R-:W-:Y:S01]  /*41d0*/  IMAD R104, R180, R104, RZ ;  /* 0x00000068b4687224 */ /* 0x000fe200078e02ff */
[----:B-----5:R-:W-:Y:S01]  /*41e0*/  PRMT R63, RZ, 0x7610, R63 ;  /* 0x00007610ff3f7816 */ /* 0x020fe2000000003f */
[----:B------:R1:W5:Y:S01]  /*41f0*/  @!P4 LDG.E.U16 R52, desc[UR40][R98.64] ;  /* 0x000000286234c981 */ /* 0x000362000c1e1500 */
[----:B------:R-:W-:Y:S02]  /*4200*/  ISETP.GE.AND P0, PT, R61, UR15, PT ;  /* 0x0000000f3d007c0c */ /* 0x000fe4000bf06270 */
[----:B------:R-:W-:Y:S01]  /*4210*/  PRMT R88, RZ, 0x7610, R88 ;  /* 0x00007610ff587816 */ /* 0x000fe20000000058 */
[----:B0-----:R-:W-:Y:S01]  /*4220*/  IMAD.WIDE R100, R20, 0x2, R118 ;  /* 0x0000000214647825 */ /* 0x001fe200078e0276 */
[----:B------:R-:W-:-:S02]  /*4230*/  LOP3.LUT R62, R3, 0x70, RZ, 0xfc, !PT ;  /* 0x00000070033e7812 */ /* 0x000fc400078efcff */
[----:B------:R-:W-:Y:S01]  /*4240*/  LOP3.LUT R76, R3, 0x68, RZ, 0xfc, !PT ;  /* 0x00000068034c7812 */ /* 0x000fe200078efcff */
[----:B-1----:R-:W-:Y:S01]  /*4250*/  IMAD.WIDE R98, R104, 0x2, R118 ;  /* 0x0000000268627825 */ /* 0x002fe200078e0276 */
[----:B------:R0:W5:Y:S01]  /*4260*/  @!P2 LDG.E.U16 R63, desc[UR40][R100.64] ;  /* 0x00000028643fa981 */ /* 0x000162000c1e1500 */
[----:B------:R-:W-:Y:S02]  /*4270*/  PRMT R61, RZ, 0x7610, R61 ;  /* 0x00007610ff3d7816 */ /* 0x000fe4000000003d */
[----:B------:R-:W-:Y:S01]  /*4280*/  IMAD R102, R181, R102, RZ ;  /* 0x00000066b5667224 */ /* 0x000fe200078e02ff */
[----:B------:R-:W-:Y:S01]  /*4290*/  ISETP.GE.AND P4, PT, R62, UR15, PT ;  /* 0x0000000f3e007c0c */ /* 0x000fe2000bf86270 */
[----:B------:R1:W5:Y:S01]  /*42a0*/  @!P3 LDG.E.U16 R88, desc[UR40][R98.64] ;  /* 0x000000286258b981 */ /* 0x000362000c1e1500 */
[----:B------:R-:W-:Y:S01]  /*42b0*/  PRMT R149, RZ, 0x7610, R149 ;  /* 0x00007610ff957816 */ /* 0x000fe20000000095 */
[----:B------:R-:W-:Y:S01]  /*42c0*/  IMAD.WIDE R102, R102, 0x2, R118 ;  /* 0x0000000266667825 */ /* 0x000fe200078e0276 */
[----:B------:R-:W-:-:S02]  /*42d0*/  ISETP.GE.AND P2, PT, R76, UR15, PT ;  /* 0x0000000f4c007c0c */ /* 0x000fc4000bf46270 */
[----:B------:R-:W-:Y:S01]  /*42e0*/  PRMT R62, RZ, 0x7610, R62 ;  /* 0x00007610ff3e7816 */ /* 0x000fe2000000003e */
[--C-:B0-----:R-:W-:Y:S01]  /*42f0*/  IMAD.WIDE R100, R10, 0x2, R118.reuse ;  /* 0x000000020a647825 */ /* 0x101fe200078e0276 */
[----:B------:R-:W-:Y:S01]  /*4300*/  LOP3.LUT R76, R3, 0x78, RZ, 0xfc, !PT ;  /* 0x00000078034c7812 */ /* 0x000fe200078efcff */
[----:B------:R-:W5:Y:S02]  /*4310*/  @!P5 LDG.E.U16 R149, desc[UR40][R102.64] ;  /* 0x000000286695d981 */ /* 0x000f64000c1e1500 */
[----:B-1----:R-:W-:Y:S02]  /*4320*/  IMAD.WIDE R98, R9, 0x2, R118 ;  /* 0x0000000209627825 */ /* 0x002fe400078e0276 */
[----:B------:R0:W5:Y:S01]  /*4330*/  @!P1 LDG.E.U16 R61, desc[UR40][R100.64] ;  /* 0x00000028643d9981 */ /* 0x000162000c1e1500 */
[----:B------:R-:W-:Y:S02]  /*4340*/  ISETP.GE.AND P1, PT, R76, UR15, PT ;  /* 0x0000000f4c007c0c */ /* 0x000fe4000bf26270 */
[----:B------:R-:W-:Y:S01]  /*4350*/  PRMT R164, RZ, 0x7610, R164 ;  /* 0x00007610ffa47816 */ /* 0x000fe200000000a4 */
[----:B------:R1:W5:Y:S01]  /*4360*/  @!P0 LDG.E.U16 R62, desc[UR40][R98.64] ;  /* 0x00000028623e8981 */ /* 0x000362000c1e1500 */
[----:B------:R-:W-:-:S02]  /*4370*/  LOP3.LUT R76, R3, 0x6a, RZ, 0xfc, !PT ;  /* 0x0000006a034c7812 */ /* 0x000fc400078efcff */
[----:B------:R-:W-:Y:S02]  /*4380*/  PRMT R165, RZ, 0x7610, R165 ;  /* 0x00007610ffa57816 */ /* 0x000fe400000000a5 */
[----:B------:R-:W-:Y:S01]  /*4390*/  ISETP.GE.AND P0, PT, R76, UR15, PT ;  /* 0x0000000f4c007c0c */ /* 0x000fe2000bf06270 */
[----:B0-----:R-:W-:-:S04]  /*43a0*/  IMAD.WIDE R100, R4, 0x2, R118 ;  /* 0x0000000204647825 */ /* 0x001fc800078e0276 */
[----:B-1----:R-:W-:Y:S01]  /*43b0*/  IMAD.WIDE R98, R48, 0x2, R118 ;  /* 0x0000000230627825 */ /* 0x002fe200078e0276 */
[----:B------:R-:W-:Y:S01]  /*43c0*/  PRMT R163, RZ, 0x7610, R163 ;  /* 0x00007610ffa37816 */ /* 0x000fe200000000a3 */
[----:B------:R-:W5:Y:S04]  /*43d0*/  @!P2 LDG.E.U16 R165, desc[UR40][R100.64] ;  /* 0x0000002864a5a981 */ /* 0x000f68000c1e1500 */
[----:B------:R0:W5:Y:S01]  /*43e0*/  @!P4 LDG.E.U16 R164, desc[UR40][R98.64] ;  /* 0x0000002862a4c981 */ /* 0x000162000c1e1500 */
[----:B------:R-:W-:Y:S01]  /*43f0*/  PRMT R87, RZ, 0x7610, R87 ;  /* 0x00007610ff577816 */ /* 0x000fe20000000057 */
[----:B0-----:R-:W-:Y:S01]  /*4400*/  IMAD.WIDE R98, R44, 0x2, R118 ;  /* 0x000000022c627825 */ /* 0x001fe200078e0276 */
[----:B------:R-:W-:-:S04]  /*4410*/  LOP3.LUT R76, R3, 0x6c, RZ, 0xfc, !PT ;  /* 0x0000006c034c7812 */ /* 0x000fc800078efcff */
[----:B------:R0:W5:Y:S02]  /*4420*/  @!P1 LDG.E.U16 R163, desc[UR40][R98.64] ;  /* 0x0000002862a39981 */ /* 0x000164000c1e1500 */
[----:B0-----:R-:W-:-:S05]  /*4430*/  IMAD.WIDE R98, R50, 0x2, R118 ;  /* 0x0000000232627825 */ /* 0x001fca00078e0276 */
[----:B------:R0:W5:Y:S01]  /*4440*/  @!P0 LDG.E.U16 R87, desc[UR40][R98.64] ;  /* 0x0000002862578981 */ /* 0x000162000c1e1500 */
[----:B------:R-:W-:Y:S02]  /*4450*/  ISETP.GE.AND P0, PT, R76, UR15, PT ;  /* 0x0000000f4c007c0c */ /* 0x000fe4000bf06270 */
[----:B------:R-:W-:-:S04]  /*4460*/  LEA.HI R76, R0, 0x6e, RZ, 0x1a ;  /* 0x0000006e004c7811 */ /* 0x000fc800078fd0ff */
[----:B------:R-:W-:Y:S02]  /*4470*/  ISETP.GE.AND P1, PT, R76, UR15, PT ;  /* 0x0000000f4c007c0c */ /* 0x000fe4000bf26270 */
[----:B------:R-:W-:Y:S01]  /*4480*/  PRMT R76, RZ, 0x7610, R76 ;  /* 0x00007610ff4c7816 */ /* 0x000fe2000000004c */
[----:B0-----:R-:W-:Y:S01]  /*4490*/  IMAD.WIDE R98, R49, 0x2, R118 ;  /* 0x0000000231627825 */ /* 0x001fe200078e0276 */
[----:B------:R-:W-:-:S04]  /*44a0*/  PRMT R97, RZ, 0x7610, R97 ;  /* 0x00007610ff617816 */ /* 0x000fc80000000061 */
[----:B------:R0:W5:Y:S02]  /*44b0*/  @!P0 LDG.E.U16 R76, desc[UR40][R98.64] ;  /* 0x00000028624c8981 */ /* 0x000164000c1e1500 */
[----:B0-----:R-:W-:-:S05]  /*44c0*/  IMAD.WIDE R98, R19, 0x2, R118 ;  /* 0x0000000213627825 */ /* 0x001fca00078e0276 */
[----:B------:R0:W5:Y:S02]  /*44d0*/  @!P1 LDG.E.U16 R97, desc[UR40][R98.64] ;  /* 0x0000002862619981 */ /* 0x000164000c1e1500 */
[----:B0-----:R-:W-:-:S04]  /*44e0*/  LOP3.LUT R98, R3, 0x72, RZ, 0xfc, !PT ;  /* 0x0000007203627812 */ /* 0x001fc800078efcff */
[----:B------:R-:W-:Y:S02]  /*44f0*/  ISETP.GE.AND P0, PT, R98, UR15, PT ;  /* 0x0000000f62007c0c */ /* 0x000fe4000bf06270 */
[----:B------:R-:W-:Y:S01]  /*4500*/  LOP3.LUT R98, R3, 0x74, RZ, 0xfc, !PT ;  /* 0x0000007403627812 */ /* 0x000fe200078efcff */
[----:B------:R-:W-:-:S03]  /*4510*/  IMAD.WIDE R100, R47, 0x2, R118 ;  /* 0x000000022f647825 */ /* 0x000fc600078e0276 */
[----:B------:R-:W-:Y:S02]  /*4520*/  ISETP.GE.AND P1, PT, R98, UR15, PT ;  /* 0x0000000f62007c0c */ /* 0x000fe4000bf26270 */
[----:B------:R-:W-:Y:S02]  /*4530*/  PRMT R98, RZ, 0x7610, R98 ;  /* 0x00007610ff627816 */ /* 0x000fe40000000062 */
        /* <DEDUP_REMOVED lines=16> */
[----:B------:R-:W-:Y:S01]  /*4640*/  LEA.HI R102, R0, 0x7e, RZ, 0x1a ;  /* 0x0000007e00667811 */ /* 0x000fe200078fd0ff */
[----:B------:R-:W-:-:S03]  /*4650*/  IMAD.WIDE R104, R42, 0x2, R118 ;  /* 0x000000022a687825 */ /* 0x000fc600078e0276 */
[----:B------:R-:W-:Y:S02]  /*4660*/  ISETP.GE.AND P1, PT, R102, UR15, PT ;  /* 0x0000000f66007c0c */ /* 0x000fe4000bf26270 */
[----:B------:R-:W-:Y:S02]  /*4670*/  PRMT R102, RZ, 0x7610, R102 ;  /* 0x00007610ff667816 */ /* 0x000fe40000000066 */
[----:B------:R-:W-:-:S04]  /*4680*/  PRMT R103, RZ, 0x7610, R103 ;  /* 0x00007610ff677816 */ /* 0x000fc80000000067 */
[----:B------:R0:W5:Y:S02]  /*4690*/  @!P0 LDG.E.U16 R102, desc[UR40][R104.64] ;  /* 0x0000002868668981 */ /* 0x000164000c1e1500 */
[----:B0-----:R-:W-:-:S05]  /*46a0*/  IMAD.WIDE R104, R18, 0x2, R118 ;  /* 0x0000000212687825 */ /* 0x001fca00078e0276 */
[----:B------:R0:W5:Y:S01]  /*46b0*/  @!P1 LDG.E.U16 R103, desc[UR40][R104.64] ;  /* 0x0000002868679981 */ /* 0x000162000c1e1500 */
[----:B------:R-:W-:-:S04]  /*46c0*/  LOP3.LUT R117, R117, R116, RZ, 0x3c, !PT ;  /* 0x0000007475757212 */ /* 0x000fc800078e3cff */
[----:B------:R-:W-:Y:S02]  /*46d0*/  LOP3.LUT R116, R117, R116, RZ, 0x3c, !PT ;  /* 0x0000007475747212 */ /* 0x000fe400078e3cff */
[----:B0-----:R-:W-:-:S04]  /*46e0*/  LOP3.LUT R104, R0, 0x7f, RZ, 0xc0, !PT ;  /* 0x0000007f00687812 */ /* 0x001fc800078ec0ff */
[C---:B------:R-:W-:Y:S01]  /*46f0*/  ISETP.GE.AND P0, PT, R104.reuse, UR15, PT ;  /* 0x0000000f68007c0c */ /* 0x040fe2000bf06270 */
[----:B------:R-:W-:Y:S01]  /*4700*/  IMAD R104, R104, UR42, RZ ;  /* 0x0000002a68687c24 */ /* 0x000fe2000f8e02ff */
[----:B------:R-:W-:Y:S02]  /*4710*/  LOP3.LUT R117, R117, R116, RZ, 0x3c, !PT ;  /* 0x0000007475757212 */ /* 0x000fe400078e3cff */
[----:B------:R-:W-:Y:S01]  /*4720*/  PRMT R105, RZ, 0x7610, R105 ;  /* 0x00007610ff697816 */ /* 0x000fe20000000069 */
[C---:B------:R-:W-:Y:S01]  /*4730*/  IMAD.WIDE R106, R104.reuse, 0x2, R116 ;  /* 0x00000002686a7825 */ /* 0x040fe200078e0274 */
[----:B------:R-:W-:Y:S03]  /*4740*/  BAR.SYNC.DEFER_BLOCKING 0x0 ;  /* 0x0000000000007b1d */ /* 0x000fe60000010000 */
[----:B------:R-:W-:-:S04]  /*4750*/  IMAD.WIDE R108, R104, 0x2, R110 ;  /* 0x00000002686c7825 */ /* 0x000fc800078e026e */
[----:B------:R-:W-:Y:S01]  /*4760*/  IMAD.WIDE R120, R104, 0x2, R114 ;  /* 0x0000000268787825 */ /* 0x000fe200078e0272 */
[----:B------:R0:W5:Y:S02]  /*4770*/  @!P0 LDG.E.U16 R105, desc[UR40][R106.64] ;  /* 0x000000286a698981 */ /* 0x000164000c1e1500 */
[----:B0-----:R-:W-:Y:S02]  /*4780*/  PRMT R106, RZ, 0x7610, R106 ;  /* 0x00007610ff6a7816 */ /* 0x001fe4000000006a */
[----:B------:R-:W-:-:S04]  /*4790*/  PRMT R107, RZ, 0x7610, R107 ;  /* 0x00007610ff6b7816 */ /* 0x000fc8000000006b */
[----:B------:R0:W5:Y:S02]  /*47a0*/  @!P0 LDG.E.U16 R106, desc[UR40][R108.64] ;  /* 0x000000286c6a8981 */ /* 0x000164000c1e1500 */
[----:B0-----:R-:W-:-:S05]  /*47b0*/  IMAD.WIDE R108, R104, 0x2, R112 ;  /* 0x00000002686c7825 */ /* 0x001fca00078e0270 */
[----:B------:R0:W5:Y:S02]  /*47c0*/  @!P0 LDG.E.U16 R107, desc[UR40][R108.64] ;  /* 0x000000286c6b8981 */ /* 0x000164000c1e1500 */
[----:B0-----:R-:W-:Y:S02]  /*47d0*/  PRMT R108, RZ, 0x7610, R108 ;  /* 0x00007610ff6c7816 */ /* 0x001fe4000000006c */
[----:B------:R-:W-:-:S04]  /*47e0*/  SHF.R.S32.HI R109, RZ, 0x6, R0 ;  /* 0x00000006ff6d7819 */ /* 0x000fc80000011400 */
[----:B------:R0:W5:Y:S01]  /*47f0*/  @!P0 LDG.E.U16 R108, desc[UR40][R120.64] ;  /* 0x00000028786c8981 */ /* 0x000162000c1e1500 */
[----:B------:R-:W-:Y:S01]  /*4800*/  SGXT R109, R109, 0x1 ;  /* 0x000000016d6d781a */ /* 0x000fe20000000200 */
[----:B0-----:R-:W-:-:S05]  /*4810*/  IMAD.SHL.U32 R120, R0, 0x2, RZ ;  /* 0x0000000200787824 */ /* 0x001fca00078e00ff */
[----:B------:R-:W-:Y:S01]  /*4820*/  LOP3.LUT R120, R120, 0x7e, RZ, 0xc0, !PT ;  /* 0x0000007e78787812 */ /* 0x000fe200078ec0ff */
[----:B------:R-:W-:-:S03]  /*4830*/  IMAD.MOV.U32 R121, RZ, RZ, R123 ;  /* 0x000000ffff797224 */ /* 0x000fc600078e007b */
[----:B------:R-:W-:Y:S01]  /*4840*/  LOP3.LUT R109, R120, 0x90, R109, 0x78, !PT ;  /* 0x00000090786d7812 */ /* 0x000fe200078e786d */
[----:B------:R-:W-:Y:S01]  /*4850*/  IMAD.MOV.U32 R120, RZ, RZ, R122 ;  /* 0x000000ffff787224 */ /* 0x000fe200078e007a */
[----:B------:R-:W-:-:S03]  /*4860*/  PRMT R179, RZ, 0x7610, R179 ;  /* 0x00007610ffb37816 */ /* 0x000fc600000000b3 */
[C---:B------:R-:W-:Y:S01]  /*4870*/  IMAD.WIDE R122, R104.reuse, 0x2, R120 ;  /* 0x00000002687a7825 */ /* 0x040fe200078e0278 */
[----:B------:R0:W-:Y:S04]  /*4880*/  STS.U16 [R109+UR13], R178 ;  /* 0x000000b26d007988 */ /* 0x0001e8000800040d */
[----:B------:R1:W5:Y:S01]  /*4890*/  @!P0 LDG.E.U16 R179, desc[UR40][R122.64] ;  /* 0x000000287ab38981 */ /* 0x000362000c1e1500 */
[----:B0-----:R-:W-:Y:S01]  /*48a0*/  PRMT R178, RZ, 0x7610, R178 ;  /* 0x00007610ffb27816 */ /* 0x001fe200000000b2 */
[----:B-1----:R-:W-:Y:S02]  /*48b0*/  IMAD.MOV.U32 R122, RZ, RZ, R124 ;  /* 0x000000ffff7a7224 */ /* 0x002fe400078e007c */
[----:B------:R-:W-:Y:S02]  /*48c0*/  IMAD.MOV.U32 R123, RZ, RZ, R125 ;  /* 0x000000ffff7b7224 */ /* 0x000fe400078e007d */
[----:B------:R-:W-:Y:S01]  /*48d0*/  IMAD.WIDE R124, R104, 0x2, R122 ;  /* 0x00000002687c7825 */ /* 0x000fe200078e027a */
[----:B------:R0:W-:Y:S04]  /*48e0*/  STS.U16 [R109+UR13+0x400], R127 ;  /* 0x0004007f6d007988 */ /* 0x0001e8000800040d */
[----:B------:R1:W5:Y:S02]  /*48f0*/  @!P0 LDG.E.U16 R178, desc[UR40][R124.64] ;  /* 0x000000287cb28981 */ /* 0x000364000c1e1500 */
[----:B-1----:R-:W-:-:S02]  /*4900*/  IMAD.MOV.U32 R124, RZ, RZ, R177 ;  /* 0x000000ffff7c7224 */ /* 0x002fc400078e00b1 */
[----:B------:R-:W-:Y:S01]  /*4910*/  IMAD.MOV.U32 R125, RZ, RZ, R126 ;  /* 0x000000ffff7d7224 */ /* 0x000fe200078e007e */
[----:B------:R-:W-:Y:S01]  /*4920*/  PRMT R177, RZ, 0x7610, R177 ;  /* 0x00007610ffb17816 */ /* 0x000fe200000000b1 */
[C---:B0-----:R-:W-:Y:S01]  /*4930*/  IMAD.WIDE R126, R104.reuse, 0x2, R124 ;  /* 0x00000002687e7825 */ /* 0x041fe200078e027c */
[----:B------:R0:W-:Y:S04]  /*4940*/  STS.U16 [R109+UR13+0x800], R129 ;  /* 0x000800816d007988 */ /* 0x0001e8000800040d */
[----:B------:R1:W5:Y:S02]  /*4950*/  @!P0 LDG.E.U16 R177, desc[UR40][R126.64] ;  /* 0x000000287eb18981 */ /* 0x000364000c1e1500 */
[----:B-1----:R-:W-:Y:S02]  /*4960*/  IMAD.MOV.U32 R126, RZ, RZ, R176 ;  /* 0x000000ffff7e7224 */ /* 0x002fe400078e00b0 */
[----:B------:R-:W-:Y:S01]  /*4970*/  IMAD.MOV.U32 R127, RZ, RZ, R128 ;  /* 0x000000ffff7f7224 */ /* 0x000fe200078e0080 */
[----:B------:R-:W-:Y:S01]  /*4980*/  PRMT R176, RZ, 0x7610, R176 ;  /* 0x00007610ffb07816 */ /* 0x000fe200000000b0 */
[----:B0-----:R-:W-:Y:S01]  /*4990*/  IMAD.WIDE R128, R104, 0x2, R126 ;  /* 0x0000000268807825 */ /* 0x001fe200078e027e */
[----:B------:R0:W-:Y:S04]  /*49a0*/  STS.U16 [R109+UR13+0xc00], R131 ;  /* 0x000c00836d007988 */ /* 0x0001e8000800040d */
[----:B------:R1:W5:Y:S02]  /*49b0*/  @!P0 LDG.E.U16 R176, desc[UR40][R128.64] ;  /* 0x0000002880b08981 */ /* 0x000364000c1e1500 */
[----:B-1----:R-:W-:-:S02]  /*49c0*/  IMAD.MOV.U32 R128, RZ, RZ, R175 ;  /* 0x000000ffff807224 */ /* 0x002fc400078e00af */
[----:B------:R-:W-:Y:S01]  /*49d0*/  IMAD.MOV.U32 R129, RZ, RZ, R130 ;  /* 0x000000ffff817224 */ /* 0x000fe200078e0082 */
[----:B------:R-:W-:Y:S01]  /*49e0*/  PRMT R175, RZ, 0x7610, R175 ;  /* 0x00007610ffaf7816 */ /* 0x000fe200000000af */
[C---:B0-----:R-:W-:Y:S01]  /*49f0*/  IMAD.WIDE R130, R104.reuse, 0x2, R128 ;  /* 0x0000000268827825 */ /* 0x041fe200078e0280 */
[----:B---3--:R0:W-:Y:S04]  /*4a00*/  STS.U16 [R109+UR13+0x1000], R133 ;  /* 0x001000856d007988 */ /* 0x0081e8000800040d */
[----:B------:R1:W3:Y:S02]  /*4a10*/  @!P0 LDG.E.U16 R175, desc[UR40][R130.64] ;  /* 0x0000002882af8981 */ /* 0x0002e4000c1e1500 */
[----:B-1----:R-:W-:Y:S02]  /*4a20*/  IMAD.MOV.U32 R130, RZ, RZ, R174 ;  /* 0x000000ffff827224 */ /* 0x002fe400078e00ae */
[----:B------:R-:W-:Y:S01]  /*4a30*/  IMAD.MOV.U32 R131, RZ, RZ, R132 ;  /* 0x000000ffff837224 */ /* 0x000fe200078e0084 */
[----:B------:R-:W-:Y:S01]  /*4a40*/  PRMT R174, RZ, 0x7610, R174 ;  /* 0x00007610ffae7816 */ /* 0x000fe200000000ae */
[----:B0-----:R-:W-:Y:S01]  /*4a50*/  IMAD.WIDE R132, R104, 0x2, R130 ;  /* 0x0000000268847825 */ /* 0x001fe200078e0282 */
[----:B------:R0:W-:Y:S04]  /*4a60*/  STS.U16 [R109+UR13+0x1400], R135 ;  /* 0x001400876d007988 */ /* 0x0001e8000800040d */
[----:B------:R1:W3:Y:S02]  /*4a70*/  @!P0 LDG.E.U16 R174, desc[UR40][R132.64] ;  /* 0x0000002884ae8981 */ /* 0x0002e4000c1e1500 */
[----:B-1----:R-:W-:-:S02]  /*4a80*/  IMAD.MOV.U32 R132, RZ, RZ, R173 ;  /* 0x000000ffff847224 */ /* 0x002fc400078e00ad */
[----:B------:R-:W-:Y:S01]  /*4a90*/  IMAD.MOV.U32 R133, RZ, RZ, R134 ;  /* 0x000000ffff857224 */ /* 0x000fe200078e0086 */
[----:B------:R-:W-:Y:S01]  /*4aa0*/  PRMT R173, RZ, 0x7610, R173 ;  /* 0x00007610ffad7816 */ /* 0x000fe200000000ad */
[----:B0-----:R-:W-:Y:S01]  /*4ab0*/  IMAD.WIDE R134, R104, 0x2, R132 ;  /* 0x0000000268867825 */ /* 0x001fe200078e0284 */
[----:B------:R0:W-:Y:S04]  /*4ac0*/  STS.U16 [R109+UR13+0x1800], R172 ;  /* 0x001800ac6d007988 */ /* 0x0001e8000800040d */
[----:B------:R1:W3:Y:S01]  /*4ad0*/  @!P0 LDG.E.U16 R173, desc[UR40][R134.64] ;  /* 0x0000002886ad8981 */ /* 0x0002e2000c1e1500 */
[----:B0-----:R-:W-:Y:S01]  /*4ae0*/  PRMT R172, RZ, 0x7610, R172 ;  /* 0x00007610ffac7816 */ /* 0x001fe200000000ac */
[----:B-1----:R-:W-:Y:S02]  /*4af0*/  IMAD.MOV.U32 R134, RZ, RZ, R136 ;  /* 0x000000ffff867224 */ /* 0x002fe400078e0088 */
[----:B------:R-:W-:-:S02]  /*4b00*/  IMAD.MOV.U32 R135, RZ, RZ, R137 ;  /* 0x000000ffff877224 */ /* 0x000fc400078e0089 */
[----:B------:R-:W-:-:S05]  /*4b10*/  IMAD.WIDE R136, R104, 0x2, R134 ;  /* 0x0000000268887825 */ /* 0x000fca00078e0286 */
[----:B------:R0:W3:Y:S04]  /*4b20*/  @!P0 LDG.E.U16 R172, desc[UR40][R136.64] ;  /* 0x0000002888ac8981 */ /* 0x0000e8000c1e1500 */
[----:B------:R1:W-:Y:S01]  /*4b30*/  STS.U16 [R109+UR13+0x1c00], R139 ;  /* 0x001c008b6d007988 */ /* 0x0003e2000800040d */
[----:B0-----:R-:W-:Y:S01]  /*4b40*/  MOV R136, R171 ;  /* 0x000000ab00887202 */ /* 0x001fe20000000f00 */
[----:B------:R-:W-:Y:S01]  /*4b50*/  IMAD.MOV.U32 R137, RZ, RZ, R138 ;  /* 0x000000ffff897224 */ /* 0x000fe200078e008a */
[----:B------:R-:W-:-:S03]  /*4b60*/  PRMT R171, RZ, 0x7610, R171 ;  /* 0x00007610ffab7816 */ /* 0x000fc600000000ab */
[C---:B-1----:R-:W-:Y:S01]  /*4b70*/  IMAD.WIDE R138, R104.reuse, 0x2, R136 ;  /* 0x00000002688a7825 */ /* 0x042fe200078e0288 */
[----:B------:R0:W-:Y:S04]  /*4b80*/  STS.U16 [R109+UR13+0x2000], R141 ;  /* 0x0020008d6d007988 */ /* 0x0001e8000800040d */
[----:B------:R1:W3:Y:S02]  /*4b90*/  @!P0 LDG.E.U16 R171, desc[UR40][R138.64] ;  /* 0x000000288aab8981 */ /* 0x0002e4000c1e1500 */
[----:B-1----:R-:W-:Y:S02]  /*4ba0*/  IMAD.MOV.U32 R138, RZ, RZ, R170 ;  /* 0x000000ffff8a7224 */ /* 0x002fe400078e00aa */
[----:B------:R-:W-:Y:S01]  /*4bb0*/  IMAD.MOV.U32 R139, RZ, RZ, R140 ;  /* 0x000000ffff8b7224 */ /* 0x000fe200078e008c */
[----:B------:R-:W-:Y:S01]  /*4bc0*/  PRMT R170, RZ, 0x7610, R170 ;  /* 0x00007610ffaa7816 */ /* 0x000fe200000000aa */
[----:B0-----:R-:W-:Y:S01]  /*4bd0*/  IMAD.WIDE R140, R104, 0x2, R138 ;  /* 0x00000002688c7825 */ /* 0x001fe200078e028a */
[----:B----4-:R0:W-:Y:S04]  /*4be0*/  STS.U16 [R109+UR13+0x2400], R169 ;  /* 0x002400a96d007988 */ /* 0x0101e8000800040d */
[----:B------:R1:W4:Y:S01]  /*4bf0*/  @!P0 LDG.E.U16 R170, desc[UR40][R140.64] ;  /* 0x000000288caa8981 */ /* 0x000322000c1e1500 */
[----:B0-----:R-:W-:Y:S01]  /*4c00*/  PRMT R169, RZ, 0x7610, R169 ;  /* 0x00007610ffa97816 */ /* 0x001fe200000000a9 */
[----:B-1----:R-:W-:-:S02]  /*4c10*/  IMAD.MOV.U32 R140, RZ, RZ, R143 ;  /* 0x000000ffff8c7224 */ /* 0x002fc400078e008f */
[----:B------:R-:W-:Y:S02]  /*4c20*/  IMAD.MOV.U32 R141, RZ, RZ, R142 ;  /* 0x000000ffff8d7224 */ /* 0x000fe400078e008e */
[C---:B------:R-:W-:Y:S01]  /*4c30*/  IMAD.WIDE R142, R104.reuse, 0x2, R140 ;  /* 0x00000002688e7825 */ /* 0x040fe200078e028c */
[----:B--2---:R0:W-:Y:S04]  /*4c40*/  STS.U16 [R109+UR13+0x2800], R145 ;  /* 0x002800916d007988 */ /* 0x0041e8000800040d */
[----:B------:R1:W2:Y:S02]  /*4c50*/  @!P0 LDG.E.U16 R169, desc[UR40][R142.64] ;  /* 0x000000288ea98981 */ /* 0x0002a4000c1e1500 */
[----:B-1----:R-:W-:Y:S02]  /*4c60*/  IMAD.MOV.U32 R142, RZ, RZ, R168 ;  /* 0x000000ffff8e7224 */ /* 0x002fe400078e00a8 */
[----:B------:R-:W-:Y:S01]  /*4c70*/  IMAD.MOV.U32 R143, RZ, RZ, R144 ;  /* 0x000000ffff8f7224 */ /* 0x000fe200078e0090 */
[----:B------:R-:W-:Y:S01]  /*4c80*/  PRMT R168, RZ, 0x7610, R168 ;  /* 0x00007610ffa87816 */ /* 0x000fe200000000a8 */
[----:B0-----:R-:W-:Y:S01]  /*4c90*/  IMAD.WIDE R144, R104, 0x2, R142 ;  /* 0x0000000268907825 */ /* 0x001fe200078e028e */
[----:B------:R0:W-:Y:S04]  /*4ca0*/  STS.U16 [R109+UR13+0x2c00], R167 ;  /* 0x002c00a76d007988 */ /* 0x0001e8000800040d */
[----:B------:R1:W4:Y:S01]  /*4cb0*/  @!P0 LDG.E.U16 R168, desc[UR40][R144.64] ;  /* 0x0000002890a88981 */ /* 0x000322000c1e1500 */
[----:B0-----:R-:W-:Y:S01]  /*4cc0*/  PRMT R167, RZ, 0x7610, R167 ;  /* 0x00007610ffa77816 */ /* 0x001fe200000000a7 */
[----:B-1----:R-:W-:-:S02]  /*4cd0*/  IMAD.MOV.U32 R144, RZ, RZ, R147 ;  /* 0x000000ffff907224 */ /* 0x002fc400078e0093 */
[----:B------:R-:W-:Y:S02]  /*4ce0*/  IMAD.MOV.U32 R145, RZ, RZ, R146 ;  /* 0x000000ffff917224 */ /* 0x000fe400078e0092 */
[C---:B------:R-:W-:Y:S01]  /*4cf0*/  IMAD.WIDE R146, R104.reuse, 0x2, R144 ;  /* 0x0000000268927825 */ /* 0x040fe200078e0290 */
[----:B-----5:R0:W-:Y:S04]  /*4d00*/  STS.U16 [R109+UR13+0x3000], R149 ;  /* 0x003000956d007988 */ /* 0x0201e8000800040d */
[----:B------:R1:W5:Y:S02]  /*4d10*/  @!P0 LDG.E.U16 R167, desc[UR40][R146.64] ;  /* 0x0000002892a78981 */ /* 0x000364000c1e1500 */
[----:B-1----:R-:W-:Y:S02]  /*4d20*/  IMAD.MOV.U32 R146, RZ, RZ, R166 ;  /* 0x000000ffff927224 */ /* 0x002fe400078e00a6 */
[----:B------:R-:W-:Y:S01]  /*4d30*/  IMAD.MOV.U32 R147, RZ, RZ, R148 ;  /* 0x000000ffff937224 */ /* 0x000fe200078e0094 */
[----:B------:R-:W-:Y:S01]  /*4d40*/  PRMT R166, RZ, 0x7610, R166 ;  /* 0x00007610ffa67816 */ /* 0x000fe200000000a6 */
[----:B0-----:R-:W-:Y:S01]  /*4d50*/  IMAD.WIDE R148, R104, 0x2, R146 ;  /* 0x0000000268947825 */ /* 0x001fe200078e0292 */
[----:B------:R0:W-:Y:S04]  /*4d60*/  STS.U16 [R109+UR13+0x3400], R165 ;  /* 0x003400a56d007988 */ /* 0x0001e8000800040d */
[----:B------:R1:W2:Y:S01]  /*4d70*/  @!P0 LDG.E.U16 R166, desc[UR40][R148.64] ;  /* 0x0000002894a68981 */ /* 0x0002a2000c1e1500 */
[----:B0-----:R-:W-:Y:S01]  /*4d80*/  PRMT R165, RZ, 0x7610, R165 ;  /* 0x00007610ffa57816 */ /* 0x001fe200000000a5 */
[----:B-1----:R-:W-:-:S02]  /*4d90*/  IMAD.MOV.U32 R148, RZ, RZ, R151 ;  /* 0x000000ffff947224 */ /* 0x002fc400078e0097 */
[----:B------:R-:W-:Y:S02]  /*4da0*/  IMAD.MOV.U32 R149, RZ, RZ, R150 ;  /* 0x000000ffff957224 */ /* 0x000fe400078e0096 */
[----:B------:R-:W-:Y:S01]  /*4db0*/  IMAD.WIDE R150, R104, 0x2, R148 ;  /* 0x0000000268967825 */ /* 0x000fe200078e0294 */
[----:B------:R0:W-:Y:S04]  /*4dc0*/  STS.U16 [R109+UR13+0x3800], R164 ;  /* 0x003800a46d007988 */ /* 0x0001e8000800040d */
[----:B------:R1:W4:Y:S01]  /*4dd0*/  @!P0 LDG.E.U16 R165, desc[UR40][R150.64] ;  /* 0x0000002896a58981 */ /* 0x000322000c1e1500 */
[----:B------:R-:W-:Y:S02]  /*4de0*/  LOP3.LUT R207, R109, 0x20, RZ, 0x3c, !PT ;  /* 0x000000206dcf7812 */ /* 0x000fe400078e3cff */
[----:B0-----:R-:W-:Y:S01]  /*4df0*/  PRMT R164, RZ, 0x7610, R164 ;  /* 0x00007610ffa47816 */ /* 0x001fe200000000a4 */
[----:B-1----:R-:W-:-:S02]  /*4e00*/  IMAD.MOV.U32 R150, RZ, RZ, R152 ;  /* 0x000000ffff967224 */ /* 0x002fc400078e0098 */
[----:B------:R-:W-:Y:S02]  /*4e10*/  IMAD.MOV.U32 R151, RZ, RZ, R153 ;  /* 0x000000ffff977224 */ /* 0x000fe400078e0099 */
[----:B------:R-:W-:Y:S01]  /*4e20*/  IMAD.WIDE R152, R104, 0x2, R150 ;  /* 0x0000000268987825 */ /* 0x000fe200078e0296 */
[----:B------:R-:W-:Y:S04]  /*4e30*/  STS.U16 [R109+UR13+0x3c00], R163 ;  /* 0x003c00a36d007988 */ /* 0x000fe8000800040d */
[----:B------:R0:W5:Y:S01]  /*4e40*/  @!P0 LDG.E.U16 R164, desc[UR40][R152.64] ;  /* 0x0000002898a48981 */ /* 0x000162000c1e1500 */
[----:B------:R-:W-:-:S03]  /*4e50*/  PRMT R210, RZ, 0x7610, R210 ;  /* 0x00007610ffd27816 */ /* 0x000fc600000000d2 */
[----:B------:R1:W-:Y:S01]  /*4e60*/  STS.U16 [R207+UR13+0x100], R155 ;  /* 0x0001009bcf007988 */ /* 0x0003e2000800040d */
[----:B0-----:R-:W-:Y:S02]  /*4e70*/  IMAD.MOV.U32 R152, RZ, RZ, R162 ;  /* 0x000000ffff987224 */ /* 0x001fe400078e00a2 */
[----:B------:R-:W-:Y:S02]  /*4e80*/  IMAD.MOV.U32 R153, RZ, RZ, R154 ;  /* 0x000000ffff997224 */ /* 0x000fe400078e009a */
[----:B-1----:R-:W-:Y:S01]  /*4e90*/  IMAD.WIDE R154, R104, 0x2, R152 ;  /* 0x00000002689a7825 */ /* 0x002fe200078e0298 */
[----:B------:R-:W-:-:S04]  /*4ea0*/  PRMT R215, RZ, 0x7610, R215 ;  /* 0x00007610ffd77816 */ /* 0x000fc800000000d7 */
[----:B------:R0:W5:Y:S02]  /*4eb0*/  @!P0 LDG.E.U16 R210, desc[UR40][R154.64] ;  /* 0x000000289ad28981 */ /* 0x000164000c1e1500 */
[----:B0-----:R-:W-:Y:S02]  /*4ec0*/  IMAD.MOV.U32 R154, RZ, RZ, R156 ;  /* 0x000000ffff9a7224 */ /* 0x001fe400078e009c */
[----:B------:R-:W-:Y:S02]  /*4ed0*/  IMAD.MOV.U32 R155, RZ, RZ, R157 ;  /* 0x000000ffff9b7224 */ /* 0x000fe400078e009d */
[----:B------:R-:W-:Y:S01]  /*4ee0*/  IMAD.WIDE R156, R104, 0x2, R154 ;  /* 0x00000002689c7825 */ /* 0x000fe200078e029a */
[----:B------:R0:W-:Y:S04]  /*4ef0*/  STS.U16 [R207+UR13+0x900], R159 ;  /* 0x0009009fcf007988 */ /* 0x0001e8000800040d */
[----:B------:R1:W5:Y:S01]  /*4f00*/  @!P0 LDG.E.U16 R215, desc[UR40][R156.64] ;  /* 0x000000289cd78981 */ /* 0x000362000c1e1500 */
[----:B------:R-:W-:Y:S01]  /*4f10*/  PRMT R220, RZ, 0x7610, R220 ;  /* 0x00007610ffdc7816 */ /* 0x000fe200000000dc */
[----:B-1----:R-:W-:-:S02]  /*4f20*/  IMAD.MOV.U32 R156, RZ, RZ, R160 ;  /* 0x000000ffff9c7224 */ /* 0x002fc400078e00a0 */
[----:B------:R-:W-:Y:S02]  /*4f30*/  IMAD.MOV.U32 R157, RZ, RZ, R158 ;  /* 0x000000ffff9d7224 */ /* 0x000fe400078e009e */
[C---:B0-----:R-:W-:Y:S01]  /*4f40*/  IMAD.WIDE R158, R104.reuse, 0x2, R156 ;  /* 0x00000002689e7825 */ /* 0x041fe200078e029c */
[----:B------:R0:W-:Y:S04]  /*4f50*/  STS.U16 [R207+UR13+0x500], R161 ;  /* 0x000500a1cf007988 */ /* 0x0001e8000800040d */
[----:B------:R1:W5:Y:S02]  /*4f60*/  @!P0 LDG.E.U16 R220, desc[UR40][R158.64] ;  /* 0x000000289edc8981 */ /* 0x000364000c1e1500 */
[----:B-1----:R-:W-:Y:S02]  /*4f70*/  IMAD.MOV.U32 R158, RZ, RZ, R96 ;  /* 0x000000ffff9e7224 */ /* 0x002fe400078e0060 */
[--C-:B------:R-:W-:Y:S01]  /*4f80*/  IMAD.MOV.U32 R159, RZ, RZ, R11.reuse ;  /* 0x000000ffff9f7224 */ /* 0x100fe200078e000b */
[----:B------:R-:W-:Y:S01]  /*4f90*/  PRMT R11, RZ, 0x7610, R11 ;  /* 0x00007610ff0b7816 */ /* 0x000fe2000000000b */
[----:B0-----:R-:W-:-:S05]  /*4fa0*/  IMAD.WIDE R160, R104, 0x2, R158 ;  /* 0x0000000268a07825 */ /* 0x001fca00078e029e */
[----:B------:R0:W5:Y:S01]  /*4fb0*/  @!P0 LDG.E.U16 R11, desc[UR40][R160.64] ;  /* 0x00000028a00b8981 */ /* 0x000162000c1e1500 */
[----:B------:R-:W-:Y:S02]  /*4fc0*/  PRMT R96, RZ, 0x7610, R96 ;  /* 0x00007610ff607816 */ /* 0x000fe40000000060 */
[----:B0-----:R-:W-:Y:S01]  /*4fd0*/  MOV R160, R95 ;  /* 0x0000005f00a07202 */ /* 0x001fe20000000f00 */
[----:B------:R-:W-:-:S04]  /*4fe0*/  IMAD.MOV.U32 R161, RZ, RZ, R12 ;  /* 0x000000ffffa17224 */ /* 0x000fc800078e000c */
[----:B------:R-:W-:-:S04]  /*4ff0*/  IMAD.WIDE R162, R104, 0x2, R160 ;  /* 0x0000000268a27825 */ /* 0x000fc800078e02a0 */
[----:B------:R-:W-:Y:S01]  /*5000*/  IMAD.MOV.U32 R95, RZ, RZ, R13 ;  /* 0x000000ffff5f7224 */ /* 0x000fe200078e000d */
[----:B------:R0:W5:Y:S01]  /*5010*/  @!P0 LDG.E.U16 R96, desc[UR40][R162.64] ;  /* 0x00000028a2608981 */ /* 0x000162000c1e1500 */
[----:B------:R-:W-:Y:S01]  /*5020*/  IMAD.WIDE R12, R104, 0x2, R94 ;  /* 0x00000002680c7825 */ /* 0x000fe200078e025e */
[----:B0-----:R-:W-:Y:S02]  /*5030*/  PRMT R162, RZ, 0x7610, R162 ;  /* 0x00007610ffa27816 */ /* 0x001fe400000000a2 */
[----:B------:R0:W-:Y:S04]  /*5040*/  STS.U16 [R207+UR13+0x1d00], R60 ;  /* 0x001d003ccf007988 */ /* 0x0001e8000800040d */
[----:B------:R1:W2:Y:S01]  /*5050*/  @!P0 LDG.E.U16 R162, desc[UR40][R12.64] ;  /* 0x000000280ca28981 */ /* 0x0002a2000c1e1500 */
[----:B------:R-:W-:-:S02]  /*5060*/  PRMT R163, RZ, 0x7610, R163 ;  /* 0x00007610ffa37816 */ /* 0x000fc400000000a3 */
[----:B0-----:R-:W-:Y:S01]  /*5070*/  PRMT R60, RZ, 0x7610, R60 ;  /* 0x00007610ff3c7816 */ /* 0x001fe2000000003c */
[----:B-1----:R-:W-:Y:S02]  /*5080*/  IMAD.MOV.U32 R12, RZ, RZ, R93 ;  /* 0x000000ffff0c7224 */ /* 0x002fe400078e005d */
[----:B------:R-:W-:Y:S02]  /*5090*/  IMAD.MOV.U32 R93, RZ, RZ, R15 ;  /* 0x000000ffff5d7224 */ /* 0x000fe400078e000f */
[----:B------:R-:W-:Y:S02]  /*50a0*/  IMAD.MOV.U32 R13, RZ, RZ, R14 ;  /* 0x000000ffff0d7224 */ /* 0x000fe400078e000e */
[C---:B------:R-:W-:Y:S01]  /*50b0*/  IMAD.WIDE R14, R104.reuse, 0x2, R92 ;  /* 0x00000002680e7825 */ /* 0x040fe200078e025c */
[----:B------:R-:W-:Y:S04]  /*50c0*/  STS.U16 [R207+UR13+0x1100], R58 ;  /* 0x0011003acf007988 */ /* 0x000fe8000800040d */
[----:B------:R0:W-:Y:S04]  /*50d0*/  STS.U16 [R207+UR13+0x1900], R59 ;  /* 0x0019003bcf007988 */ /* 0x0001e8000800040d */
[----:B------:R1:W5:Y:S01]  /*50e0*/  @!P0 LDG.E.U16 R60, desc[UR40][R14.64] ;  /* 0x000000280e3c8981 */ /* 0x000362000c1e1500 */
[----:B0-----:R-:W-:-:S04]  /*50f0*/  IMAD.WIDE R58, R104, 0x2, R12 ;  /* 0x00000002683a7825 */ /* 0x001fc800078e020c */
[----:B-1----:R-:W-:Y:S01]  /*5100*/  IMAD.MOV.U32 R14, RZ, RZ, R91 ;  /* 0x000000ffff0e7224 */ /* 0x002fe200078e005b */
[----:B------:R0:W2:Y:S01]  /*5110*/  @!P0 LDG.E.U16 R163, desc[UR40][R58.64] ;  /* 0x000000283aa38981 */ /* 0x0000a2000c1e1500 */
[--C-:B------:R-:W-:Y:S01]  /*5120*/  IMAD.MOV.U32 R15, RZ, RZ, R5.reuse ;  /* 0x000000ffff0f7224 */ /* 0x100fe200078e0005 */
[----:B------:R-:W-:Y:S01]  /*5130*/  PRMT R5, RZ, 0x7610, R5 ;  /* 0x00007610ff057816 */ /* 0x000fe20000000005 */
[----:B------:R-:W-:Y:S02]  /*5140*/  IMAD.MOV.U32 R91, RZ, RZ, R6 ;  /* 0x000000ffff5b7224 */ /* 0x000fe400078e0006 */
[----:B------:R-:W-:Y:S01]  /*5150*/  IMAD.MOV.U32 R6, RZ, RZ, R89 ;  /* 0x000000ffff067224 */ /* 0x000fe200078e0059 */
[----:B------:R1:W-:Y:S01]  /*5160*/  STS.U16 [R207+UR13+0x2500], R53 ;  /* 0x00250035cf007988 */ /* 0x0003e2000800040d */
[----:B0-----:R-:W-:-:S03]  /*5170*/  IMAD.WIDE R58, R104, 0x2, R14 ;  /* 0x00000002683a7825 */ /* 0x001fc600078e020e */
[----:B------:R-:W-:Y:S04]  /*5180*/  STS.U16 [R207+UR13+0xd00], R54 ;  /* 0x000d0036cf007988 */ /* 0x000fe8000800040d */
[----:B------:R0:W-:Y:S01]  /*5190*/  STS.U16 [R207+UR13+0x2900], R55 ;  /* 0x00290037cf007988 */ /* 0x0001e2000800040d */
[----:B-1----:R-:W-:-:S03]  /*51a0*/  PRMT R53, RZ, 0x7610, R53 ;  /* 0x00007610ff357816 */ /* 0x002fc60000000035 */
[----:B------:R1:W-:Y:S04]  /*51b0*/  STS.U16 [R207+UR13+0x1500], R57 ;  /* 0x00150039cf007988 */ /* 0x0003e8000800040d */
[----:B------:R3:W-:Y:S01]  /*51c0*/  STS.U16 [R207+UR13+0x2100], R51 ;  /* 0x00210033cf007988 */ /* 0x0007e2000800040d */
[----:B0-----:R-:W-:-:S03]  /*51d0*/  IMAD.WIDE R54, R104, 0x2, R6 ;  /* 0x0000000268367825 */ /* 0x001fc600078e0206 */
[----:B------:R0:W5:Y:S01]  /*51e0*/  @!P0 LDG.E.U16 R5, desc[UR40][R58.64] ;  /* 0x000000283a058981 */ /* 0x000162000c1e1500 */
[----:B-1----:R-:W-:Y:S02]  /*51f0*/  IMAD.MOV.U32 R57, RZ, RZ, R56 ;  /* 0x000000ffff397224 */ /* 0x002fe400078e0038 */
[--C-:B------:R-:W-:Y:S01]  /*5200*/  IMAD.MOV.U32 R56, RZ, RZ, R8.reuse ;  /* 0x000000ffff387224 */ /* 0x100fe200078e0008 */
[----:B------:R1:W5:Y:S01]  /*5210*/  @!P0 LDG.E.U16 R53, desc[UR40][R54.64] ;  /* 0x0000002836358981 */ /* 0x000362000c1e1500 */
[----:B---3--:R-:W-:Y:S02]  /*5220*/  PRMT R51, RZ, 0x7610, R51 ;  /* 0x00007610ff337816 */ /* 0x008fe40000000033 */
[----:B------:R-:W-:Y:S01]  /*5230*/  PRMT R8, RZ, 0x7610, R8 ;  /* 0x00007610ff087816 */ /* 0x000fe20000000008 */
[----:B0-----:R-:W-:-:S04]  /*5240*/  IMAD.WIDE R58, R104, 0x2, R90 ;  /* 0x00000002683a7825 */ /* 0x001fc800078e025a */
[----:B-1----:R-:W-:Y:S01]  /*5250*/  IMAD.WIDE R54, R104, 0x2, R56 ;  /* 0x0000000268367825 */ /* 0x002fe200078e0238 */
[----:B------:R0:W3:Y:S04]  /*5260*/  @!P0 LDG.E.U16 R51, desc[UR40][R58.64] ;  /* 0x000000283a338981 */ /* 0x0000e8000c1e1500 */
[----:B------:R1:W3:Y:S04]  /*5270*/  @!P0 LDG.E.U16 R8, desc[UR40][R54.64] ;  /* 0x0000002836088981 */ /* 0x0002e8000c1e1500 */
[----:B------:R1:W-:Y:S01]  /*5280*/  STS.U16 [R207+UR13+0x2d00], R17 ;  /* 0x002d0011cf007988 */ /* 0x0003e2000800040d */
[----:B------:R-:W-:Y:S01]  /*5290*/  LOP3.LUT R109, R109, 0x40, RZ, 0x3c, !PT ;  /* 0x000000406d6d7812 */ /* 0x000fe200078e3cff */
[----:B------:R-:W-:Y:S01]  /*52a0*/  UMOV UR9, 0x40000040 ;  /* 0x4000004000097882 */ /* 0x000fe20000000000 */
[----:B------:R-:W-:Y:S01]  /*52b0*/  UMOV UR11, 0x40000040 ;  /* 0x40000040000b7882 */ /* 0x000fe20000000000 */
[----:B------:R-:W-:Y:S01]  /*52c0*/  STS.U16 [R207+UR13+0x3100], R88 ;  /* 0x00310058cf007988 */ /* 0x000fe2000800040d */
[----:B0-----:R-:W0:Y:S01]  /*52d0*/  LDC R59, c[0x0][0x238] ;  /* 0x00008e00ff3b7b82 */ /* 0x001e220000000800 */
[----:B-1----:R-:W-:Y:S01]  /*52e0*/  IMAD.SHL.U32 R54, R0, 0x2, RZ ;  /* 0x0000000200367824 */ /* 0x002fe200078e00ff */
[----:B------:R-:W-:-:S04]  /*52f0*/  SHF.R.S32.HI R55, RZ, 0x6, R0 ;  /* 0x00000006ff377819 */ /* 0x000fc80000011400 */
[----:B------:R-:W-:Y:S02]  /*5300*/  LOP3.LUT R54, R54, 0x7e, RZ, 0xc0, !PT ;  /* 0x0000007e36367812 */ /* 0x000fe400078ec0ff */
[----:B------:R-:W-:Y:S02]  /*5310*/  SGXT R55, R55, 0x1 ;  /* 0x000000013737781a */ /* 0x000fe40000000200 */
[----:B------:R-:W-:Y:S02]  /*5320*/  LOP3.LUT R17, R0, 0x40, RZ, 0xc0, !PT ;  /* 0x0000004000117812 */ /* 0x000fe400078ec0ff */
[----:B------:R-:W-:-:S03]  /*5330*/  LOP3.LUT R55, R54, 0x90, R55, 0x78, !PT ;  /* 0x0000009036377812 */ /* 0x000fc600078e7837 */
[----:B------:R-:W-:Y:S01]  /*5340*/  IMAD R54, R17, 0x40, R54 ;  /* 0x0000004011367824 */ /* 0x000fe200078e0236 */
[----:B------:R-:W-:Y:S01]  /*5350*/  LOP3.LUT R55, R55, 0x60, RZ, 0x3c, !PT ;  /* 0x0000006037377812 */ /* 0x000fe200078e3cff */
[----:B------:R-:W-:Y:S03]  /*5360*/  STS.U16 [R207+UR13+0x3500], R87 ;  /* 0x00350057cf007988 */ /* 0x000fe6000800040d */
[C---:B------:R-:W-:Y:S01]  /*5370*/  LOP3.LUT R17, R54.reuse, 0x10, RZ, 0x3c, !PT ;  /* 0x0000001036117812 */ /* 0x040fe200078e3cff */
[----:B------:R-:W-:Y:S04]  /*5380*/  STS.U16 [R207+UR13+0x3900], R98 ;  /* 0x00390062cf007988 */ /* 0x000fe8000800040d */
        /* <DEDUP_REMOVED lines=12> */
[----:B------:R1:W-:Y:S04]  /*5450*/  STS.U16 [R109+UR13+0x2e00], R52 ;  /* 0x002e00346d007988 */ /* 0x0003e8000800040d */
[----:B------:R-:W-:Y:S04]  /*5460*/  STS.U16 [R109+UR13+0x3200], R61 ;  /* 0x0032003d6d007988 */ /* 0x000fe8000800040d */
[----:B------:R-:W-:Y:S01]  /*5470*/  STS.U16 [R109+UR13+0x3600], R76 ;  /* 0x0036004c6d007988 */ /* 0x000fe2000800040d */
[----:B-1----:R-:W-:-:S03]  /*5480*/  LOP3.LUT R52, R54, 0x20, RZ, 0x3c, !PT ;  /* 0x0000002036347812 */ /* 0x002fc600078e3cff */
        /* <DEDUP_REMOVED lines=17> */
[----:B------:R1:W-:Y:S01]  /*55a0*/  STS.U16 [R55+UR13+0x3f00], R103 ;  /* 0x003f006737007988 */ /* 0x0003e2000800040d */
[----:B------:R-:W-:-:S03]  /*55b0*/  LOP3.LUT R58, R54, 0x40, RZ, 0x3c, !PT ;  /* 0x00000040363a7812 */ /* 0x000fc600078e3cff */
[----:B------:R-:W-:Y:S04]  /*55c0*/  STS.U16 [R54+UR13+0x4c00], R107 ;  /* 0x004c006b36007988 */ /* 0x000fe8000800040d */
[----:B------:R-:W-:Y:S01]  /*55d0*/  STS.U16 [R54+UR13+0x4800], R173 ;  /* 0x004800ad36007988 */ /* 0x000fe2000800040d */
[----:B-1----:R-:W-:-:S03]  /*55e0*/  LOP3.LUT R55, R54, 0x30, RZ, 0x3c, !PT ;  /* 0x0000003036377812 */ /* 0x002fc600078e3cff */
[----:B----4-:R-:W-:Y:S04]  /*55f0*/  STS.U16 [R54+UR13+0x4400], R165 ;  /* 0x004400a536007988 */ /* 0x010fe8000800040d */
[----:B--2---:R-:W-:Y:S04]  /*5600*/  STS.U16 [R54+UR13+0x4000], R163 ;  /* 0x004000a336007988 */ /* 0x004fe8000800040d */
[----:B------:R-:W-:Y:S04]  /*5610*/  STS.U16 [R17+UR13+0x4080], R162 ;  /* 0x004080a211007988 */ /* 0x000fe8000800040d */
[----:B------:R-:W-:Y:S04]  /*5620*/  STS.U16 [R17+UR13+0x4480], R166 ;  /* 0x004480a611007988 */ /* 0x000fe8000800040d */
[----:B------:R-:W-:Y:S04]  /*5630*/  STS.U16 [R17+UR13+0x4880], R174 ;  /* 0x004880ae11007988 */ /* 0x000fe8000800040d */
[----:B------:R1:W-:Y:S04]  /*5640*/  STS.U16 [R17+UR13+0x4c80], R106 ;  /* 0x004c806a11007988 */ /* 0x0003e8000800040d */
[----:B-----5:R-:W-:Y:S04]  /*5650*/  STS.U16 [R52+UR13+0x4100], R96 ;  /* 0x0041006034007988 */ /* 0x020fe8000800040d */
[----:B------:R-:W-:Y:S01]  /*5660*/  STS.U16 [R52+UR13+0x4500], R167 ;  /* 0x004500a734007988 */ /* 0x000fe2000800040d */
[----:B-1----:R-:W-:-:S03]  /*5670*/  LOP3.LUT R17, R54, 0x50, RZ, 0x3c, !PT ;  /* 0x0000005036117812 */ /* 0x002fc600078e3cff */
[----:B------:R-:W-:Y:S04]  /*5680*/  STS.U16 [R52+UR13+0x4900], R175 ;  /* 0x004900af34007988 */ /* 0x000fe8000800040d */
[----:B------:R1:W-:Y:S04]  /*5690*/  STS.U16 [R52+UR13+0x4d00], R105 ;  /* 0x004d006934007988 */ /* 0x0003e8000800040d */
[----:B------:R2:W-:Y:S04]  /*56a0*/  STS.U16 [R55+UR13+0x4180], R11 ;  /* 0x0041800b37007988 */ /* 0x0005e8000800040d */
[----:B------:R4:W-:Y:S01]  /*56b0*/  STS.U16 [R55+UR13+0x4d80], R53 ;  /* 0x004d803537007988 */ /* 0x0009e2000800040d */
[----:B-1----:R-:W1:Y:S03]  /*56c0*/  LDC R52, c[0x0][0x23c] ;  /* 0x00008f00ff347b82 */ /* 0x002e660000000800 */
[----:B------:R-:W-:Y:S01]  /*56d0*/  STS.U16 [R55+UR13+0x4580], R168 ;  /* 0x004580a837007988 */ /* 0x000fe2000800040d */
[----:B--2---:R-:W-:-:S03]  /*56e0*/  LOP3.LUT R11, R54, 0x60, RZ, 0x3c, !PT ;  /* 0x00000060360b7812 */ /* 0x004fc600078e3cff */
[----:B------:R-:W-:Y:S01]  /*56f0*/  STS.U16 [R55+UR13+0x4980], R176 ;  /* 0x004980b037007988 */ /* 0x000fe2000800040d */
[----:B----4-:R-:W-:-:S03]  /*5700*/  LOP3.LUT R53, R54, 0x70, RZ, 0x3c, !PT ;  /* 0x0000007036357812 */ /* 0x010fc600078e3cff */
[----:B------:R-:W-:Y:S04]  /*5710*/  STS.U16 [R58+UR13+0x4200], R220 ;  /* 0x004200dc3a007988 */ /* 0x000fe8000800040d */
[----:B------:R-:W-:Y:S04]  /*5720*/  STS.U16 [R58+UR13+0x4600], R169 ;  /* 0x004600a93a007988 */ /* 0x000fe8000800040d */
[----:B------:R-:W-:Y:S04]  /*5730*/  STS.U16 [R58+UR13+0x4a00], R177 ;  /* 0x004a00b13a007988 */ /* 0x000fe8000800040d */
[----:B---3--:R-:W-:Y:S04]  /*5740*/  STS.U16 [R58+UR13+0x4e00], R51 ;  /* 0x004e00333a007988 */ /* 0x008fe8000800040d */
        /* <DEDUP_REMOVED lines=11> */
[----:B------:R3:W-:Y:S01]  /*5800*/  STS.U16 [R53+UR13+0x4f80], R8 ;  /* 0x004f800835007988 */ /* 0x0007e2000800040d */
[----:B------:R4:W-:Y:S06]  /*5810*/  MEMBAR.ALL.CTA ;  /* 0x0000000000007992 */ /* 0x0009ec0000008000 */
[----:B----4-:R-:W4:Y:S02]  /*5820*/  FENCE.VIEW.ASYNC.S ;  /* 0x00000000000073c6 */ /* 0x010f240000000000 */
[----:B----4-:R-:W-:Y:S06]  /*5830*/  BAR.SYNC.DEFER_BLOCKING 0x0 ;  /* 0x0000000000007b1d */ /* 0x010fec0000010000 */
[----:B------:R-:W-:-:S06]  /*5840*/  WARPGROUP.ARRIVE ;  /* 0x00000000000079c5 */ /* 0x000fcc0000000000 */
[----:B------:R-:W-:Y:S04]  /*5850*/  HGMMA.64x32x16.F32 R24, gdesc[UR8].tnspA, R24 ;  /* 0x20600000081879f0 */ /* 0x000fe80008700818 */
[----:B------:R-:W-:Y:S04]  /*5860*/  HGMMA.64x32x16.F32 R24, gdesc[UR4].tnspA, R24 ;  /* 0x20600000041879f0 */ /* 0x000fe80008700818 */
[----:B------:R-:W-:Y:S04]  /*5870*/  HGMMA.64x32x16.F32 R24, gdesc[UR16].tnspA, R24 ;  /* 0x20600000101879f0 */ /* 0x000fe80008700818 */
[----:B------:R-:W-:Y:S04]  /*5880*/  HGMMA.64x32x16.F32 R24, gdesc[UR20].tnspA, R24 ;  /* 0x20600000141879f0 */ /* 0x000fe80008700818 */
[----:B------:R-:W-:Y:S04]  /*5890*/  HGMMA.64x32x16.F32 R24, gdesc[UR24].tnspA, R24 ;  /* 0x20600000181879f0 */ /* 0x000fe80008700818 */
[----:B------:R-:W-:Y:S04]  /*58a0*/  HGMMA.64x32x16.F32 R24, gdesc[UR28].tnspA, R24 ;  /* 0x206000001c1879f0 */ /* 0x000fe80008700818 */
[----:B------:R-:W-:Y:S01]  /*58b0*/  HGMMA.64x32x16.F32 R24, gdesc[UR32].tnspA, R24 ;  /* 0x20600000201879f0 */ /* 0x000fe20008700818 */
[----:B------:R-:W-:-:S05]  /*58c0*/  VIADD R16, R16, 0xffffffff ;  /* 0xffffffff10107836 */ /* 0x000fca0000000000 */
[----:B------:R-:W-:Y:S01]  /*58d0*/  ISETP.NE.U32.AND P0, PT, R16, RZ, PT ;  /* 0x000000ff1000720c */ /* 0x000fe20003f05070 */
[----:B0-----:R-:W-:Y:S01]  /*58e0*/  IMAD.SHL.U32 R59, R59, 0x80, RZ ;  /* 0x000000803b3b7824 */ /* 0x001fe200078e00ff */
[----:B------:R-:W-:Y:S01]  /*58f0*/  HGMMA.64x32x16.F32 R24, gdesc[UR36].tnspA, R24, gsb0 ;  /* 0x20600000241879f0 */ /* 0x000fe20008000818 */
[----:B-1----:R-:W-:Y:S02]  /*5900*/  IMAD.SHL.U32 R52, R52, 0x80, RZ ;  /* 0x0000008034347824 */ /* 0x002fe400078e00ff */
[----:B------:R-:W-:Y:S01]  /*5910*/  IMAD.WIDE R118, R59, 0x2, R118 ;  /* 0x000000023b767825 */ /* 0x000fe200078e0276 */
[----:B------:R-:W-:-:S03]  /*5920*/  UIADD3 UR15, UR15, -0x80, URZ ;  /* 0xffffff800f0f7890 */ /* 0x000fc6000fffe03f */
[----:B------:R-:W-:-:S04]  /*5930*/  IMAD.WIDE R56, R52, 0x2, R56 ;  /* 0x0000000234387825 */ /* 0x000fc800078e0238 */
[----:B------:R-:W-:-:S04]  /*5940*/  IMAD.WIDE R92, R52, 0x2, R92 ;  /* 0x00000002345c7825 */ /* 0x000fc800078e025c */
[----:B------:R-:W-:-:S04]  /*5950*/  IMAD.WIDE R162, R52, 0x2, R14 ;  /* 0x0000000234a27825 */ /* 0x000fc800078e020e */
[----:B------:R-:W-:-:S04]  /*5960*/  IMAD.WIDE R88, R52, 0x2, R90 ;  /* 0x0000000234587825 */ /* 0x000fc800078e025a */
[----:B--2---:R-:W-:-:S04]  /*5970*/  IMAD.WIDE R108, R52, 0x2, R6 ;  /* 0x00000002346c7825 */ /* 0x004fc800078e0206 */
[----:B------:R-:W-:-:S04]  /*5980*/  IMAD.WIDE R106, R52, 0x2, R116 ;  /* 0x00000002346a7825 */ /* 0x000fc800078e0274 */
[----:B------:R-:W-:-:S04]  /*5990*/  IMAD.WIDE R110, R52, 0x2, R110 ;  /* 0x00000002346e7825 */ /* 0x000fc800078e026e */
[----:B------:R-:W-:-:S04]  /*59a0*/  IMAD.WIDE R112, R52, 0x2, R112 ;  /* 0x0000000234707825 */ /* 0x000fc800078e0270 */
[----:B------:R-:W-:-:S04]  /*59b0*/  IMAD.WIDE R114, R52, 0x2, R114 ;  /* 0x0000000234727825 */ /* 0x000fc800078e0272 */
[----:B------:R-:W-:-:S04]  /*59c0*/  IMAD.WIDE R120, R52, 0x2, R120 ;  /* 0x0000000234787825 */ /* 0x000fc800078e0278 */
[----:B------:R-:W-:-:S04]  /*59d0*/  IMAD.WIDE R104, R52, 0x2, R122 ;  /* 0x0000000234687825 */ /* 0x000fc800078e027a */
[----:B------:R-:W-:-:S04]  /*59e0*/  IMAD.WIDE R102, R52, 0x2, R124 ;  /* 0x0000000234667825 */ /* 0x000fc800078e027c */
[----:B------:R-:W-:-:S04]  /*59f0*/  IMAD.WIDE R100, R52, 0x2, R126 ;  /* 0x0000000234647825 */ /* 0x000fc800078e027e */
[----:B------:R-:W-:Y:S01]  /*5a00*/  IMAD.WIDE R98, R52, 0x2, R128 ;  /* 0x0000000234627825 */ /* 0x000fe200078e0280 */
[----:B------:R-:W-:-:S03]  /*5a10*/  WARPGROUP.DEPBAR.LE gsb0, 0x0 ;  /* 0x00008000000079c5 */ /* 0x000fc60000010000 */
        /* <DEDUP_REMOVED lines=17> */
[----:B---3--:R-:W-:Y:S01]  /*5b30*/  IMAD.WIDE R52, R52, 0x2, R12 ;  /* 0x0000000234347825 */ /* 0x008fe200078e020c */
[----:B------:R-:W-:Y:S02]  /*5b40*/  MOV R7, R109 ;  /* 0x0000006d00077202 */ /* 0x000fe40000000f00 */
[----:B------:R-:W-:Y:S01]  /*5b50*/  MOV R142, R79 ;  /* 0x0000004f008e7202 */ /* 0x000fe20000000f00 */
[----:B------:R-:W-:Y:S02]  /*5b60*/  IMAD.MOV.U32 R8, RZ, RZ, R56 ;  /* 0x000000ffff087224 */ /* 0x000fe400078e0038 */
[----:B------:R-:W-:Y:S01]  /*5b70*/  IMAD.MOV.U32 R15, RZ, RZ, R93 ;  /* 0x000000ffff0f7224 */ /* 0x000fe200078e005d */
[----:B------:R-:W-:Y:S01]  /*5b80*/  MOV R93, R52 ;  /* 0x00000034005d7202 */ /* 0x000fe20000000f00 */
[----:B------:R-:W-:Y:S02]  /*5b90*/  IMAD.MOV.U32 R91, RZ, RZ, R162 ;  /* 0x000000ffff5b7224 */ /* 0x000fe400078e00a2 */
[----:B------:R-:W-:-:S02]  /*5ba0*/  IMAD.MOV.U32 R6, RZ, RZ, R89 ;  /* 0x000000ffff067224 */ /* 0x000fc400078e0059 */
[----:B------:R-:W-:Y:S02]  /*5bb0*/  IMAD.MOV.U32 R174, RZ, RZ, R96 ;  /* 0x000000ffffae7224 */ /* 0x000fe400078e0060 */
[----:B------:R-:W-:Y:S02]  /*5bc0*/  IMAD.MOV.U32 R56, RZ, RZ, R57 ;  /* 0x000000ffff387224 */ /* 0x000fe400078e0039 */
[----:B------:R-:W-:Y:S02]  /*5bd0*/  IMAD.MOV.U32 R5, RZ, RZ, R163 ;  /* 0x000000ffff057224 */ /* 0x000fe400078e00a3 */
[----:B------:R-:W-:Y:S02]  /*5be0*/  IMAD.MOV.U32 R90, RZ, RZ, R88 ;  /* 0x000000ffff5a7224 */ /* 0x000fe400078e0058 */
        /* <DEDUP_REMOVED lines=45> */
[----:B------:R-:W-:Y:S01]  /*5ec0*/  IMAD.MOV.U32 R14, RZ, RZ, R53 ;  /* 0x000000ffff0e7224 */ /* 0x000fe200078e0035 */
[----:B------:R-:W-:Y:S06]  /*5ed0*/  @P0 BRA `(.L_x_1) ;  /* 0xffffffd400180947 */ /* 0x000fec000383ffff */
[----:B------:R-:W-:Y:S02]  /*5ee0*/  F2FP.F16.F32.PACK_AB R35, R39, R35 ;  /* 0x000000232723723e */ /* 0x000fe400000000ff */
[----:B------:R-:W-:Y:S02]  /*5ef0*/  F2FP.F16.F32.PACK_AB R34, R38, R34 ;  /* 0x000000222622723e */ /* 0x000fe400000000ff */
[----:B------:R-:W-:Y:S02]  /*5f00*/  F2FP.F16.F32.PACK_AB R33, R37, R33 ;  /* 0x000000212521723e */ /* 0x000fe400000000ff */
[----:B------:R-:W-:Y:S02]  /*5f10*/  F2FP.F16.F32.PACK_AB R32, R36, R32 ;  /* 0x000000202420723e */ /* 0x000fe400000000ff */
[----:B------:R-:W-:Y:S02]  /*5f20*/  F2FP.F16.F32.PACK_AB R27, R31, R27 ;  /* 0x0000001b1f1b723e */ /* 0x000fe400000000ff */
[----:B------:R-:W-:-:S02]  /*5f30*/  F2FP.F16.F32.PACK_AB R26, R30, R26 ;  /* 0x0000001a1e1a723e */ /* 0x000fc400000000ff */
[----:B------:R-:W-:Y:S02]  /*5f40*/  F2FP.F16.F32.PACK_AB R25, R29, R25 ;  /* 0x000000191d19723e */ /* 0x000fe400000000ff */
[----:B------:R-:W-:-:S07]  /*5f50*/  F2FP.F16.F32.PACK_AB R24, R28, R24 ;  /* 0x000000181c18723e */ /* 0x000fce00000000ff */
.L_x_0:
[----:B------:R-:W-:Y:S01]  /*5f60*/  BAR.SYNC.DEFER_BLOCKING 0x0 ;  /* 0x0000000000007b1d */ /* 0x000fe20000010000 */
[C---:B------:R-:W-:Y:S01]  /*5f70*/  IMAD.SHL.U32 R5, R0.reuse, 0x100, RZ ;  /* 0x0000010000057824 */ /* 0x040fe200078e00ff */
[----:B------:R-:W-:Y:S01]  /*5f80*/  USHF.L.U32 UR12, UR12, 0x5, URZ ;  /* 0x000000050c0c7899 */ /* 0x000fe2000800063f */
[C---:B------:R-:W-:Y:S02]  /*5f90*/  IMAD.SHL.U32 R4, R0.reuse, 0x10, RZ ;  /* 0x0000001000047824 */ /* 0x040fe400078e00ff */
[C---:B------:R-:W-:Y:S01]  /*5fa0*/  IMAD.SHL.U32 R6, R0.reuse, 0x8, RZ ;  /* 0x0000000800067824 */ /* 0x040fe200078e00ff */
[----:B------:R-:W-:Y:S01]  /*5fb0*/  LOP3.LUT R8, R5, 0x800, RZ, 0xc0, !PT ;  /* 0x0000080005087812 */ /* 0x000fe200078ec0ff */
[----:B------:R-:W-:Y:S01]  /*5fc0*/  IMAD.SHL.U32 R0, R0, 0x20, RZ ;  /* 0x0000002000007824 */ /* 0x000fe200078e00ff */
[----:B------:R-:W-:Y:S01]  /*5fd0*/  LOP3.LUT R5, R4, 0x70, RZ, 0xc0, !PT ;  /* 0x0000007004057812 */ /* 0x000fe200078ec0ff */
[----:B------:R-:W0:Y:S01]  /*5fe0*/  LDC R16, c[0x0][0x248] ;  /* 0x00009200ff107b82 */ /* 0x000e220000000800 */
[----:B------:R-:W-:Y:S01]  /*5ff0*/  LOP3.LUT R6, R6, 0x380, RZ, 0xc0, !PT ;  /* 0x0000038006067812 */ /* 0x000fe200078ec0ff */
[----:B------:R-:W-:Y:S01]  /*6000*/  ULDC.64 UR6, c[0x0][0x228] ;  /* 0x00008a0000067ab9 */ /* 0x000fe20000000a00 */
[----:B------:R-:W-:Y:S01]  /*6010*/  IADD3 R5, R5, UR13, R8 ;  /* 0x0000000d05057c10 */ /* 0x000fe2000fffe008 */
[----:B------:R-:W-:Y:S01]  /*6020*/  ULDC UR4, c[0x0][0x244] ;  /* 0x0000910000047ab9 */ /* 0x000fe20000000800 */
[----:B------:R-:W-:-:S02]  /*6030*/  LOP3.LUT R4, R4, 0x3f0, RZ, 0xc0, !PT ;  /* 0x000003f004047812 */ /* 0x000fc400078ec0ff */
[----:B------:R-:W-:Y:S01]  /*6040*/  LOP3.LUT R7, R0, 0x800, RZ, 0xc0, !PT ;  /* 0x0000080000077812 */ /* 0x000fe200078ec0ff */
[----:B------:R-:W-:Y:S01]  /*6050*/  IMAD.IADD R9, R6, 0x1, R5 ;  /* 0x0000000106097824 */ /* 0x000fe200078e0205 */
[----:B------:R-:W-:Y:S01]  /*6060*/  ISETP.GE.AND P0, PT, R2, UR6, PT ;  /* 0x0000000602007c0c */ /* 0x000fe2000bf06270 */
[----:B------:R-:W-:Y:S01]  /*6070*/  IMAD.U32 R0, RZ, RZ, UR12 ;  /* 0x0000000cff007e24 */ /* 0x000fe2000f8e00ff */
[----:B------:R-:W-:Y:S01]  /*6080*/  IADD3 R11, R4, UR13, R7 ;  /* 0x0000000d040b7c10 */ /* 0x000fe2000fffe007 */
[----:B------:R-:W-:Y:S01]  /*6090*/  IMAD R4, R2, UR4, RZ ;  /* 0x0000000402047c24 */ /* 0x000fe2000f8e02ff */
[----:B------:R-:W-:Y:S01]  /*60a0*/  ULDC.64 UR4, c[0x0][0x220] ;  /* 0x0000880000047ab9 */ /* 0x000fe20000000a00 */
[----:B------:R1:W-:Y:S01]  /*60b0*/  STSM.16.M88.4 [R9], R24 ;  /* 0x0000001809007844 */ /* 0x0003e20000000200 */
[----:B------:R-:W-:Y:S01]  /*60c0*/  LOP3.LUT R3, R3, 0x20, R0, 0xf8, !PT ;  /* 0x0000002003037812 */ /* 0x000fe200078ef800 */
[----:B------:R-:W-:Y:S03]  /*60d0*/  BAR.SYNC.DEFER_BLOCKING 0x0 ;  /* 0x0000000000007b1d */ /* 0x000fe60000010000 */
[----:B------:R-:W-:-:S02]  /*60e0*/  LOP3.LUT R0, R3, UR14, RZ, 0xfc, !PT ;  /* 0x0000000e03007c12 */ /* 0x000fc4000f8efcff */
[----:B------:R-:W-:Y:S02]  /*60f0*/  LEA R18, P1, R4, UR4, 0x1 ;  /* 0x0000000404127c11 */ /* 0x000fe4000f8208ff */
[C---:B------:R-:W-:Y:S02]  /*6100*/  LOP3.LUT R3, R0.reuse, 0x2, RZ, 0xfc, !PT ;  /* 0x0000000200037812 */ /* 0x040fe400078efcff */
[C---:B------:R-:W-:Y:S02]  /*6110*/  LOP3.LUT R2, R0.reuse, 0x4, RZ, 0xfc, !PT ;  /* 0x0000000400027812 */ /* 0x040fe400078efcff */
[----:B------:R-:W-:Y:S01]  /*6120*/  ISETP.LT.AND P3, PT, R3, UR7, !P0 ;  /* 0x0000000703007c0c */ /* 0x000fe2000c761270 */
[C---:B0-----:R-:W-:Y:S01]  /*6130*/  IMAD R3, R0.reuse, R16, RZ ;  /* 0x0000001000037224 */ /* 0x041fe200078e02ff */
[C---:B------:R-:W-:Y:S02]  /*6140*/  LOP3.LUT R5, R0.reuse, 0x8, RZ, 0xfc, !PT ;  /* 0x0000000800057812 */ /* 0x040fe400078efcff */
[----:B------:R-:W-:-:S02]  /*6150*/  ISETP.LT.AND P4, PT, R0, UR7, !P0 ;  /* 0x0000000700007c0c */ /* 0x000fc4000c781270 */
[----:B------:R-:W-:Y:S02]  /*6160*/  ISETP.LT.AND P2, PT, R2, UR7, !P0 ;  /* 0x0000000702007c0c */ /* 0x000fe4000c741270 */
[----:B------:R-:W-:Y:S01]  /*6170*/  ISETP.LT.AND P6, PT, R5, UR7, !P0 ;  /* 0x0000000705007c0c */ /* 0x000fe2000c7c1270 */
[----:B------:R-:W-:Y:S01]  /*6180*/  IMAD R5, R16, 0x2, R3 ;  /* 0x0000000210057824 */ /* 0x000fe200078e0203 */
[----:B-1----:R-:W-:Y:S02]  /*6190*/  LEA.HI.X.SX32 R24, R4, UR5, 0x1, P1 ;  /* 0x0000000504187c11 */ /* 0x002fe400088f0eff */
[C---:B------:R-:W-:Y:S01]  /*61a0*/  LEA R2, P5, R3.reuse, R18, 0x1 ;  /* 0x0000001203027211 */ /* 0x040fe200078a08ff */
[----:B------:R-:W-:Y:S01]  /*61b0*/  IMAD R7, R16, 0x2, R5 ;  /* 0x0000000210077824 */ /* 0x000fe200078e0205 */
[----:B------:R-:W-:Y:S01]  /*61c0*/  LOP3.LUT R6, R0, 0x6, RZ, 0xfc, !PT ;  /* 0x0000000600067812 */ /* 0x000fe200078efcff */
[----:B------:R-:W0:Y:S01]  /*61d0*/  LDS.128 R12, [R11] ;  /* 0x000000000b0c7984 */ /* 0x000e220000000c00 */
[----:B------:R-:W-:Y:S01]  /*61e0*/  LEA.HI.X.SX32 R3, R3, R24, 0x1, P5 ;  /* 0x0000001803037211 */ /* 0x000fe200028f0eff */
[----:B------:R-:W-:Y:S01]  /*61f0*/  IMAD R10, R16, 0x2, R7 ;  /* 0x00000002100a7824 */ /* 0x000fe200078e0207 */
[----:B------:R-:W-:Y:S01]  /*6200*/  BAR.SYNC.DEFER_BLOCKING 0x0 ;  /* 0x0000000000007b1d */ /* 0x000fe20000010000 */
[----:B------:R-:W-:-:S02]  /*6210*/  ISETP.LT.AND P1, PT, R6, UR7, !P0 ;  /* 0x0000000706007c0c */ /* 0x000fc4000c721270 */
[C---:B------:R-:W-:Y:S02]  /*6220*/  LEA R4, P5, R5.reuse, R18, 0x1 ;  /* 0x0000001205047211 */ /* 0x040fe400078a08ff */
[----:B------:R-:W-:Y:S02]  /*6230*/  LOP3.LUT R6, R0, 0xa, RZ, 0xfc, !PT ;  /* 0x0000000a00067812 */ /* 0x000fe400078efcff */
[----:B------:R-:W-:Y:S02]  /*6240*/  LEA.HI.X.SX32 R5, R5, R24, 0x1, P5 ;  /* 0x0000001805057211 */ /* 0x000fe400028f0eff */
[----:B------:R-:W-:Y:S02]  /*6250*/  ISETP.LT.AND P5, PT, R6, UR7, !P0 ;  /* 0x0000000706007c0c */ /* 0x000fe4000c7a1270 */
[----:B------:R-:W-:Y:S01]  /*6260*/  LOP3.LUT R8, R0, 0xc, RZ, 0xfc, !PT ;  /* 0x0000000c00087812 */ /* 0x000fe200078efcff */
[----:B------:R-:W-:Y:S01]  /*6270*/  STSM.16.M88.4 [R9], R32 ;  /* 0x0000002009007844 */ /* 0x000fe20000000200 */
[----:B------:R-:W-:Y:S06]  /*6280*/  BAR.SYNC.DEFER_BLOCKING 0x0 ;  /* 0x0000000000007b1d */ /* 0x000fec0000010000 */
[----:B0-----:R0:W-:Y:S01]  /*6290*/  @P4 STG.E.U16 desc[UR40][R2.64], R12 ;  /* 0x0000000c02004986 */ /* 0x0011e2000c101528 */
[----:B------:R-:W-:-:S03]  /*62a0*/  LEA R6, P4, R7, R18, 0x1 ;  /* 0x0000001207067211 */ /* 0x000fc600078808ff */
[----:B------:R1:W-:Y:S01]  /*62b0*/  @P3 STG.E.U16 desc[UR40][R4.64], R13 ;  /* 0x0000000d04003986 */ /* 0x0003e2000c101528 */
[----:B------:R-:W-:Y:S02]  /*62c0*/  LEA.HI.X.SX32 R7, R7, R24, 0x1, P4 ;  /* 0x0000001807077211 */ /* 0x000fe400020f0eff */
[----:B------:R-:W-:Y:S01]  /*62d0*/  ISETP.LT.AND P4, PT, R8, UR7, !P0 ;  /* 0x0000000708007c0c */ /* 0x000fe2000c781270 */
[----:B------:R-:W2:Y:S01]  /*62e0*/  LDS.128 R20, [R11] ;  /* 0x000000000b147984 */ /* 0x000ea20000000c00 */
[----:B------:R-:W-:Y:S02]  /*62f0*/  LEA R8, P3, R10, R18, 0x1 ;  /* 0x000000120a087211 */ /* 0x000fe400078608ff */
[----:B0-----:R-:W-:Y:S01]  /*6300*/  LOP3.LUT R2, R0, 0x10, RZ, 0xfc, !PT ;  /* 0x0000001000027812 */ /* 0x001fe200078efcff */
[----:B------:R0:W-:Y:S01]  /*6310*/  @P2 STG.E.U16 desc[UR40][R6.64], R14 ;  /* 0x0000000e06002986 */ /* 0x0001e2000c101528 */
[----:B------:R-:W-:Y:S01]  /*6320*/  LEA.HI.X.SX32 R9, R10, R24, 0x1, P3 ;  /* 0x000000180a097211 */ /* 0x000fe200018f0eff */
[----:B------:R-:W-:Y:S01]  /*6330*/  IMAD R10, R16, 0x2, R10 ;  /* 0x00000002100a7824 */ /* 0x000fe200078e020a */
[----:B------:R-:W-:-:S02]  /*6340*/  LOP3.LUT R3, R0, 0xe, RZ, 0xfc, !PT ;  /* 0x0000000e00037812 */ /* 0x000fc400078efcff */
[----:B------:R-:W-:Y:S01]  /*6350*/  ISETP.LT.AND P2, PT, R2, UR7, !P0 ;  /* 0x0000000702007c0c */ /* 0x000fe2000c741270 */
[----:B------:R3:W-:Y:S01]  /*6360*/  @P1 STG.E.U16 desc[UR40][R8.64], R15 ;  /* 0x0000000f08001986 */ /* 0x0007e2000c101528 */
[----:B------:R-:W-:Y:S01]  /*6370*/  LEA R2, P1, R10, R18, 0x1 ;  /* 0x000000120a027211 */ /* 0x000fe200078208ff */
[----:B-1----:R-:W-:Y:S01]  /*6380*/  IMAD R5, R16, 0x2, R10 ;  /* 0x0000000210057824 */ /* 0x002fe200078e020a */
[----:B------:R-:W-:Y:S02]  /*6390*/  ISETP.LT.AND P3, PT, R3, UR7, !P0 ;  /* 0x0000000703007c0c */ /* 0x000fe4000c761270 */
[----:B------:R-:W-:Y:S01]  /*63a0*/  LEA.HI.X.SX32 R3, R10, R24, 0x1, P1 ;  /* 0x000000180a037211 */ /* 0x000fe200008f0eff */
[----:B0-----:R-:W-:Y:S01]  /*63b0*/  IMAD R7, R16, 0x2, R5 ;  /* 0x0000000210077824 */ /* 0x001fe200078e0205 */
[----:B------:R-:W-:Y:S02]  /*63c0*/  PRMT R12, R12, 0x7632, R12 ;  /* 0x000076320c0c7816 */ /* 0x000fe4000000000c */
[C---:B------:R-:W-:Y:S01]  /*63d0*/  LEA R4, P1, R5.reuse, R18, 0x1 ;  /* 0x0000001205047211 */ /* 0x040fe200078208ff */
[----:B------:R-:W-:Y:S01]  /*63e0*/  IMAD R10, R16, 0x2, R7 ;  /* 0x00000002100a7824 */ /* 0x000fe200078e0207 */
[----:B------:R-:W-:Y:S01]  /*63f0*/  LOP3.LUT R6, R0, 0x12, RZ, 0xfc, !PT ;  /* 0x0000001200067812 */ /* 0x000fe200078efcff */
[----:B------:R0:W-:Y:S01]  /*6400*/  @P6 STG.E.U16 desc[UR40][R2.64], R12 ;  /* 0x0000000c02006986 */ /* 0x0001e2000c101528 */
[----:B------:R-:W-:-:S02]  /*6410*/  LEA.HI.X.SX32 R5, R5, R24, 0x1, P1 ;  /* 0x0000001805057211 */ /* 0x000fc400008f0eff */
[----:B------:R-:W-:Y:S02]  /*6420*/  ISETP.LT.AND P1, PT, R6, UR7, !P0 ;  /* 0x0000000706007c0c */ /* 0x000fe4000c721270 */
[----:B------:R-:W-:Y:S02]  /*6430*/  PRMT R13, R13, 0x7632, R13 ;  /* 0x000076320d0d7816 */ /* 0x000fe4000000000d */
[C---:B------:R-:W-:Y:S02]  /*6440*/  LEA R6, P6, R7.reuse, R18, 0x1 ;  /* 0x0000001207067211 */ /* 0x040fe400078c08ff */
[----:B---3--:R-:W-:Y:S01]  /*6450*/  LOP3.LUT R8, R0, 0x14, RZ, 0xfc, !PT ;  /* 0x0000001400087812 */ /* 0x008fe200078efcff */
[----:B------:R1:W-:Y:S01]  /*6460*/  @P5 STG.E.U16 desc[UR40][R4.64], R13 ;  /* 0x0000000d04005986 */ /* 0x0003e2000c101528 */
[----:B------:R-:W-:Y:S01]  /*6470*/  LEA.HI.X.SX32 R7, R7, R24, 0x1, P6 ;  /* 0x0000001807077211 */ /* 0x000fe200030f0eff */
[----:B0-----:R-:W-:Y:S01]  /*6480*/  IMAD R3, R16, 0x2, R10 ;  /* 0x0000000210037824 */ /* 0x001fe200078e020a */
[----:B------:R-:W-:-:S02]  /*6490*/  PRMT R14, R14, 0x7632, R14 ;  /* 0x000076320e0e7816 */ /* 0x000fc4000000000e */
[----:B------:R-:W-:Y:S02]  /*64a0*/  ISETP.LT.AND P5, PT, R8, UR7, !P0 ;  /* 0x0000000708007c0c */ /* 0x000fe4000c7a1270 */
[----:B------:R-:W-:Y:S01]  /*64b0*/  LOP3.LUT R9, R0, 0x16, RZ, 0xfc, !PT ;  /* 0x0000001600097812 */ /* 0x000fe200078efcff */
[----:B------:R0:W-:Y:S01]  /*64c0*/  @P4 STG.E.U16 desc[UR40][R6.64], R14 ;  /* 0x0000000e06004986 */ /* 0x0001e2000c101528 */
[----:B------:R-:W-:Y:S02]  /*64d0*/  LEA R8, P6, R10, R18, 0x1 ;  /* 0x000000120a087211 */ /* 0x000fe400078c08ff */
[----:B------:R-:W-:Y:S01]  /*64e0*/  ISETP.LT.AND P4, PT, R9, UR7, !P0 ;  /* 0x0000000709007c0c */ /* 0x000fe2000c781270 */
[----:B-1----:R-:W-:Y:S01]  /*64f0*/  IMAD R5, R16, 0x2, R3 ;  /* 0x0000000210057824 */ /* 0x002fe200078e0203 */
[----:B------:R-:W-:Y:S02]  /*6500*/  LEA.HI.X.SX32 R9, R10, R24, 0x1, P6 ;  /* 0x000000180a097211 */ /* 0x000fe400030f0eff */
[----:B------:R-:W-:-:S02]  /*6510*/  PRMT R15, R15, 0x7632, R15 ;  /* 0x000076320f0f7816 */ /* 0x000fc4000000000f */
[----:B------:R-:W-:Y:S02]  /*6520*/  LOP3.LUT R4, R0, 0x18, RZ, 0xfc, !PT ;  /* 0x0000001800047812 */ /* 0x000fe400078efcff */
[C---:B------:R-:W-:Y:S01]  /*6530*/  LEA R2, P6, R3.reuse, R18, 0x1 ;  /* 0x0000001203027211 */ /* 0x040fe200078c08ff */
[----:B0-----:R-:W-:Y:S01]  /*6540*/  IMAD R7, R16, 0x2, R5 ;  /* 0x0000000210077824 */ /* 0x001fe200078e0205 */
[----:B------:R0:W-:Y:S01]  /*6550*/  @P3 STG.E.U16 desc[UR40][R8.64], R15 ;  /* 0x0000000f08003986 */ /* 0x0001e2000c101528 */
[----:B------:R-:W-:Y:S02]  /*6560*/  ISETP.LT.AND P3, PT, R4, UR7, !P0 ;  /* 0x0000000704007c0c */ /* 0x000fe4000c761270 */
[C---:B------:R-:W-:Y:S01]  /*6570*/  IMAD R11, R16.reuse, 0x2, R7 ;  /* 0x00000002100b7824 */ /* 0x040fe200078e0207 */
[----:B------:R-:W-:Y:S02]  /*6580*/  LEA.HI.X.SX32 R3, R3, R24, 0x1, P6 ;  /* 0x0000001803037211 */ /* 0x000fe400030f0eff */
[C---:B------:R-:W-:Y:S01]  /*6590*/  LEA R4, P6, R5.reuse, R18, 0x1 ;  /* 0x0000001205047211 */ /* 0x040fe200078c08ff */
[----:B------:R-:W-:Y:S01]  /*65a0*/  IMAD R12, R16, 0x2, R11 ;  /* 0x00000002100c7824 */ /* 0x000fe200078e020b */
[----:B------:R-:W-:Y:S01]  /*65b0*/  LOP3.LUT R6, R0, 0x1a, RZ, 0xfc, !PT ;  /* 0x0000001a00067812 */ /* 0x000fe200078efcff */
[----:B--2---:R-:W-:Y:S01]  /*65c0*/  @P2 STG.E.U16 desc[UR40][R2.64], R20 ;  /* 0x0000001402002986 */ /* 0x004fe2000c101528 */
[----:B------:R-:W-:Y:S01]  /*65d0*/  LEA.HI.X.SX32 R5, R5, R24, 0x1, P6 ;  /* 0x0000001805057211 */ /* 0x000fe200030f0eff */
[----:B------:R-:W-:Y:S01]  /*65e0*/  IMAD R14, R16, 0x2, R12 ;  /* 0x00000002100e7824 */ /* 0x000fe200078e020c */
[----:B------:R-:W-:-:S02]  /*65f0*/  ISETP.LT.AND P2, PT, R6, UR7, !P0 ;  /* 0x0000000706007c0c */ /* 0x000fc4000c741270 */
[-C--:B------:R-:W-:Y:S01]  /*6600*/  LEA R6, P6, R7, R18.reuse, 0x1 ;  /* 0x0000001207067211 */ /* 0x080fe200078c08ff */
[----:B------:R1:W-:Y:S01]  /*6610*/  @P1 STG.E.U16 desc[UR40][R4.64], R21 ;  /* 0x0000001504001986 */ /* 0x0003e2000c101528 */
[C---:B0-----:R-:W-:Y:S01]  /*6620*/  LEA R8, P1, R11.reuse, R18, 0x1 ;  /* 0x000000120b087211 */ /* 0x041fe200078208ff */
[----:B------:R-:W-:Y:S01]  /*6630*/  IMAD R15, R16, 0x2, R14 ;  /* 0x00000002100f7824 */ /* 0x000fe200078e020e */
[----:B------:R-:W-:Y:S02]  /*6640*/  LOP3.LUT R13, R0, 0x1c, RZ, 0xfc, !PT ;  /* 0x0000001c000d7812 */ /* 0x000fe400078efcff */
[-C--:B------:R-:W-:Y:S01]  /*6650*/  LEA.HI.X.SX32 R9, R11, R24.reuse, 0x1, P1 ;  /* 0x000000180b097211 */ /* 0x080fe200008f0eff */
[----:B------:R-:W-:Y:S01]  /*6660*/  IMAD R16, R16, 0x2, R15 ;  /* 0x0000000210107824 */ /* 0x000fe200078e020f */
[----:B------:R-:W-:Y:S02]  /*6670*/  LEA.HI.X.SX32 R7, R7, R24, 0x1, P6 ;  /* 0x0000001807077211 */ /* 0x000fe400030f0eff */
[----:B------:R-:W-:-:S02]  /*6680*/  LOP3.LUT R0, R0, 0x1e, RZ, 0xfc, !PT ;  /* 0x0000001e00007812 */ /* 0x000fc400078efcff */
[CC--:B------:R-:W-:Y:S01]  /*6690*/  LEA R10, P6, R12.reuse, R18.reuse, 0x1 ;  /* 0x000000120c0a7211 */ /* 0x0c0fe200078c08ff */
[----:B------:R0:W-:Y:S01]  /*66a0*/  @P5 STG.E.U16 desc[UR40][R6.64], R22 ;  /* 0x0000001606005986 */ /* 0x0001e2000c101528 */
[C---:B-1----:R-:W-:Y:S02]  /*66b0*/  LEA R4, P1, R15.reuse, R18, 0x1 ;  /* 0x000000120f047211 */ /* 0x042fe400078208ff */
[-C--:B------:R-:W-:Y:S01]  /*66c0*/  LEA.HI.X.SX32 R11, R12, R24.reuse, 0x1, P6 ;  /* 0x000000180c0b7211 */ /* 0x080fe200030f0eff */
[----:B------:R0:W-:Y:S01]  /*66d0*/  @P4 STG.E.U16 desc[UR40][R8.64], R23 ;  /* 0x0000001708004986 */ /* 0x0001e2000c101528 */
[----:B------:R-:W-:Y:S02]  /*66e0*/  LEA.HI.X.SX32 R5, R15, R24, 0x1, P1 ;  /* 0x000000180f057211 */ /* 0x000fe400008f0eff */
[----:B------:R-:W-:Y:S02]  /*66f0*/  ISETP.LT.AND P1, PT, R13, UR7, !P0 ;  /* 0x000000070d007c0c */ /* 0x000fe4000c721270 */
[----:B------:R-:W-:-:S02]  /*6700*/  ISETP.LT.AND P0, PT, R0, UR7, !P0 ;  /* 0x0000000700007c0c */ /* 0x000fc4000c701270 */
[----:B------:R-:W-:Y:S02]  /*6710*/  LEA R2, P6, R14, R18, 0x1 ;  /* 0x000000120e027211 */ /* 0x000fe400078c08ff */
[----:B------:R-:W-:Y:S02]  /*6720*/  PRMT R20, R20, 0x7632, R20 ;  /* 0x0000763214147816 */ /* 0x000fe40000000014 */
[----:B------:R-:W-:Y:S02]  /*6730*/  LEA.HI.X.SX32 R3, R14, R24, 0x1, P6 ;  /* 0x000000180e037211 */ /* 0x000fe400030f0eff */
[----:B------:R-:W-:Y:S01]  /*6740*/  PRMT R21, R21, 0x7632, R21 ;  /* 0x0000763215157816 */ /* 0x000fe20000000015 */
[----:B------:R0:W-:Y:S01]  /*6750*/  @P3 STG.E.U16 desc[UR40][R10.64], R20 ;  /* 0x000000140a003986 */ /* 0x0001e2000c101528 */
[----:B------:R-:W-:Y:S02]  /*6760*/  PRMT R0, R22, 0x7632, R0 ;  /* 0x0000763216007816 */ /* 0x000fe40000000000 */
[C---:B------:R-:W-:Y:S01]  /*6770*/  LEA R12, P6, R16.reuse, R18, 0x1 ;  /* 0x00000012100c7211 */ /* 0x040fe200078c08ff */
[----:B------:R0:W-:Y:S03]  /*6780*/  @P2 STG.E.U16 desc[UR40][R2.64], R21 ;  /* 0x0000001502002986 */ /* 0x0001e6000c101528 */
[----:B------:R-:W-:Y:S01]  /*6790*/  LEA.HI.X.SX32 R13, R16, R24, 0x1, P6 ;  /* 0x00000018100d7211 */ /* 0x000fe200030f0eff */
[----:B------:R0:W-:Y:S01]  /*67a0*/  @P1 STG.E.U16 desc[UR40][R4.64], R0 ;  /* 0x0000000004001986 */ /* 0x0001e2000c101528 */
[----:B------:R-:W-:Y:S07]  /*67b0*/  @!P0 EXIT ;  /* 0x000000000000894d */ /* 0x000fee0003800000 */
[----:B0-----:R-:W-:-:S05]  /*67c0*/  PRMT R6, R23, 0x7632, R6 ;  /* 0x0000763217067816 */ /* 0x001fca0000000006 */
[----:B------:R-:W-:Y:S01]  /*67d0*/  STG.E.U16 desc[UR40][R12.64], R6 ;  /* 0x000000060c007986 */ /* 0x000fe2000c101528 */
[----:B------:R-:W-:Y:S05]  /*67e0*/  EXIT ;  /* 0x000000000000794d */ /* 0x000fea0003800000 */
.L_x_2:
[----:B------:R-:W-:-:S00]  /*67f0*/  BRA `(.L_x_2) ;  /* 0xfffffffc00fc7947 */ /* 0x000fc0000383ffff */
[----:B------:R-:W-:-:S00]  /*6800*/  NOP ;  /* 0x0000000000007918 */ /* 0x000fc00000000000 */
[----:B------:R-:W-:-:S00]  /*6810*/  NOP ;  /* 0x0000000000007918 */ /* 0x000fc00000000000 */
[----:B------:R-:W-:-:S00]  /*6820*/  NOP ;  /* 0x0000000000007918 */ /* 0x000fc00000000000 */
[----:B------:R-:W-:-:S00]  /*6830*/  NOP ;  /* 0x0000000000007918 */ /* 0x000fc00000000000 */
[----:B------:R-:W-:-:S00]  /*6840*/  NOP ;  /* 0x0000000000007918 */ /* 0x000fc00000000000 */
[----:B------:R-:W-:-:S00]  /*6850*/  NOP ;  /* 0x0000000000007918 */ /* 0x000fc00000000000 */
[----:B------:R-:W-:-:S00]  /*6860*/  NOP ;  /* 0x0000000000007918 */ /* 0x000fc00000000000 */
[----:B------:R-:W-:-:S00]  /*6870*/  NOP ;  /* 0x0000000000007918 */ /* 0x000fc00000000000 */
.L_x_3:


//--------------------- .nv.shared.matmul_kernel  --------------------------
	.section	.nv.shared.matmul_kernel,"aw",@nobits
	.sectionflags	@""
	.align	16
	.zero		1024


//--------------------- .nv.shared.reserved.0     --------------------------
	.section	.nv.shared.reserved.0,"aw",@nobits
	.weak		__nv_reservedSMEM_offset_0_alias
	.size		__nv_reservedSMEM_offset_0_alias, 0, 0
	.other		__nv_reservedSMEM_offset_0_alias,@"STO_CUDA_RESERVED_SHARED STV_DEFAULT"
__nv_reservedSMEM_offset_0_alias:
	.zero		0


//--------------------- .nv.constant0.matmul_kernel --------------------------
	.section	.nv.constant0.matmul_kernel,"a",@progbits
	.sectionflags	@""
	.align	4
.nv.constant0.matmul_kernel:
	.zero		608


//--------------------- SYMBOLS --------------------------

	.type		.nv.reservedSmem.offset0,@object
	.size		.nv.reservedSmem.offset0,0x4
